	.target	sm_100a

	.elftype	@"ET_EXEC"


//--------------------- .note.nv.tkinfo           --------------------------
	.section	.note.nv.tkinfo,"",@"SHT_NOTE"
	.sectionflags	@"SHF_NOTE_NV_TKINFO"
	.tkinfo
        /*0018*/ 	.word	0x00000002
        /*0030*/ 	.string	""
        /*0030*/ 	.string	"ptxas"
        /*0030*/ 	.string	"Cuda compilation tools, release 13.0, V13.0.88"
        /*0030*/ 	.string	"Build cuda_13.0.r13.0/compiler.36424714_0"
        /*0030*/ 	.string	"-arch sm_100a -m 64 "



//--------------------- .note.nv.cuinfo           --------------------------
	.section	.note.nv.cuinfo,"",@"SHT_NOTE"
	.sectionflags	@"SHF_NOTE_NV_CUINFO"
        /*0018*/ 	.short	0x0002
        /*001a*/ 	.short	0x0064
        /*001c*/ 	.short	0x0082
	.zero		2


//--------------------- .nv.info                  --------------------------
	.section	.nv.info,"",@"SHT_CUDA_INFO"
	.align	4


	//----- nvinfo : EIATTR_REGCOUNT
	.align		4
        /*0000*/ 	.byte	0x04, 0x2f
        /*0002*/ 	.short	(.L_19 - .L_18)
	.align		4
.L_18:
        /*0004*/ 	.word	index@(_ZN7cutlass13device_kernelINS_4gemm6kernel13GemmUniversalIN4cute5tupleIJiiiiEEENS1_10collective13CollectiveMmaINS1_35MainloopSm100TmaUmmaWarpSpecializedILi10ELi2ELi4ENS5_IJNS4_1CILi2EEENSA_ILi1EEESC_EEEEENS5_IJNSA_ILi256EEENSA_ILi64EEENSA_ILi128EEEEEEaNS5_IJlSC_lEEEaSJ_NS4_8TiledMMAINS4_8MMA_AtomIJNS4_21SM100_MMA_S8_2x1SM_SSIaaiLi256ELi64ELNS4_4UMMA5MajorE0ELSO_0ELNSN_8SaturateE0EEEEEENS4_6LayoutINS5_IJSC_SC_SC_EEENS5_IJNSA_ILi0EEESU_SU_EEEEENS5_IJNS4_10UnderscoreESX_SX_EEEEENS4_18SM100_TMA_2SM_LOADENS4_14ComposedLayoutINS4_7SwizzleILi3ELi4ELi3EEENS4_18smem_ptr_flag_bitsILi8EEENSS_INS5_IJNSA_ILi8EEESH_EEENS5_IJSH_SC_EEEEEEEvNS4_8identityES10_S1A_vS1B_EENS_8epilogue10collective18CollectiveEpilogueINS1D_23Sm100TmaWarpSpecializedILi1ELi1ELi64ELb0ELb0EEEJNS5_IJSH_SG_SH_EEENS5_IJNSS_ISH_SC_EENSS_ISG_SC_EEEEEaSJ_aSJ_NS1D_6fusion15FusionCallbacksIS1H_NS1M_17LinearCombinationIaiaiLNS_15FloatRoundStyleE2EEES1I_S1L_JEEENS4_5SM1004TMEM4LOAD26SM100_TMEM_LOAD_32dp32b64xENS4_13SM90_TMA_LOADENS11_INS12_ILi2ELi4ELi3EEES15_NSS_INS5_IJS16_SG_EEENS5_IJSG_SC_EEEEEEENS4_39AutoVectorizingCopyWithAssumedAlignmentILi128EEENS4_14SM90_TMA_STOREES21_S23_S23_EEEvvEEEEvNT_6ParamsE)
        /*0008*/ 	.word	0x000000c6


	//----- nvinfo : EIATTR_FRAME_SIZE
	.align		4
.L_19:
        /*000c*/ 	.byte	0x04, 0x11
        /*000e*/ 	.short	(.L_21 - .L_20)
	.align		4
.L_20:
        /*0010*/ 	.word	index@($__internal_2_$__cuda_sm10x_tcgen05_guardrail_trap_unallocated_columns_being_dealloced)
        /*0014*/ 	.word	0x00000000


	//----- nvinfo : EIATTR_FRAME_SIZE
	.align		4
.L_21:
        /*0018*/ 	.byte	0x04, 0x11
        /*001a*/ 	.short	(.L_23 - .L_22)
	.align		4
.L_22:
        /*001c*/ 	.word	index@($__internal_1_$__cuda_sm10x_tcgen05_guardrail_trap_phase_invalid_during_alloc)
        /*0020*/ 	.word	0x00000000


	//----- nvinfo : EIATTR_FRAME_SIZE
	.align		4
.L_23:
        /*0024*/ 	.byte	0x04, 0x11
        /*0026*/ 	.short	(.L_25 - .L_24)
	.align		4
.L_24:
        /*0028*/ 	.word	index@($__internal_0_$__cuda_sm10x_tcgen05_guardrail_trap_col_being_dealloced_not_returned_by_alloc)
        /*002c*/ 	.word	0x00000000


	//----- nvinfo : EIATTR_FRAME_SIZE
	.align		4
.L_25:
        /*0030*/ 	.byte	0x04, 0x11
        /*0032*/ 	.short	(.L_27 - .L_26)
	.align		4
.L_26:
        /*0034*/ 	.word	index@(_ZN7cutlass13device_kernelINS_4gemm6kernel13GemmUniversalIN4cute5tupleIJiiiiEEENS1_10collective13CollectiveMmaINS1_35MainloopSm100TmaUmmaWarpSpecializedILi10ELi2ELi4ENS5_IJNS4_1CILi2EEENSA_ILi1EEESC_EEEEENS5_IJNSA_ILi256EEENSA_ILi64EEENSA_ILi128EEEEEEaNS5_IJlSC_lEEEaSJ_NS4_8TiledMMAINS4_8MMA_AtomIJNS4_21SM100_MMA_S8_2x1SM_SSIaaiLi256ELi64ELNS4_4UMMA5MajorE0ELSO_0ELNSN_8SaturateE0EEEEEENS4_6LayoutINS5_IJSC_SC_SC_EEENS5_IJNSA_ILi0EEESU_SU_EEEEENS5_IJNS4_10UnderscoreESX_SX_EEEEENS4_18SM100_TMA_2SM_LOADENS4_14ComposedLayoutINS4_7SwizzleILi3ELi4ELi3EEENS4_18smem_ptr_flag_bitsILi8EEENSS_INS5_IJNSA_ILi8EEESH_EEENS5_IJSH_SC_EEEEEEEvNS4_8identityES10_S1A_vS1B_EENS_8epilogue10collective18CollectiveEpilogueINS1D_23Sm100TmaWarpSpecializedILi1ELi1ELi64ELb0ELb0EEEJNS5_IJSH_SG_SH_EEENS5_IJNSS_ISH_SC_EENSS_ISG_SC_EEEEEaSJ_aSJ_NS1D_6fusion15FusionCallbacksIS1H_NS1M_17LinearCombinationIaiaiLNS_15FloatRoundStyleE2EEES1I_S1L_JEEENS4_5SM1004TMEM4LOAD26SM100_TMEM_LOAD_32dp32b64xENS4_13SM90_TMA_LOADENS11_INS12_ILi2ELi4ELi3EEES15_NSS_INS5_IJS16_SG_EEENS5_IJSG_SC_EEEEEEENS4_39AutoVectorizingCopyWithAssumedAlignmentILi128EEENS4_14SM90_TMA_STOREES21_S23_S23_EEEvvEEEEvNT_6ParamsE)
        /*0038*/ 	.word	0x00000000


	//----- nvinfo : EIATTR_MIN_STACK_SIZE
	.align		4
.L_27:
        /*003c*/ 	.byte	0x04, 0x12
        /*003e*/ 	.short	(.L_29 - .L_28)
	.align		4
.L_28:
        /*0040*/ 	.word	index@(_ZN7cutlass13device_kernelINS_4gemm6kernel13GemmUniversalIN4cute5tupleIJiiiiEEENS1_10collective13CollectiveMmaINS1_35MainloopSm100TmaUmmaWarpSpecializedILi10ELi2ELi4ENS5_IJNS4_1CILi2EEENSA_ILi1EEESC_EEEEENS5_IJNSA_ILi256EEENSA_ILi64EEENSA_ILi128EEEEEEaNS5_IJlSC_lEEEaSJ_NS4_8TiledMMAINS4_8MMA_AtomIJNS4_21SM100_MMA_S8_2x1SM_SSIaaiLi256ELi64ELNS4_4UMMA5MajorE0ELSO_0ELNSN_8SaturateE0EEEEEENS4_6LayoutINS5_IJSC_SC_SC_EEENS5_IJNSA_ILi0EEESU_SU_EEEEENS5_IJNS4_10UnderscoreESX_SX_EEEEENS4_18SM100_TMA_2SM_LOADENS4_14ComposedLayoutINS4_7SwizzleILi3ELi4ELi3EEENS4_18smem_ptr_flag_bitsILi8EEENSS_INS5_IJNSA_ILi8EEESH_EEENS5_IJSH_SC_EEEEEEEvNS4_8identityES10_S1A_vS1B_EENS_8epilogue10collective18CollectiveEpilogueINS1D_23Sm100TmaWarpSpecializedILi1ELi1ELi64ELb0ELb0EEEJNS5_IJSH_SG_SH_EEENS5_IJNSS_ISH_SC_EENSS_ISG_SC_EEEEEaSJ_aSJ_NS1D_6fusion15FusionCallbacksIS1H_NS1M_17LinearCombinationIaiaiLNS_15FloatRoundStyleE2EEES1I_S1L_JEEENS4_5SM1004TMEM4LOAD26SM100_TMEM_LOAD_32dp32b64xENS4_13SM90_TMA_LOADENS11_INS12_ILi2ELi4ELi3EEES15_NSS_INS5_IJS16_SG_EEENS5_IJSG_SC_EEEEEEENS4_39AutoVectorizingCopyWithAssumedAlignmentILi128EEENS4_14SM90_TMA_STOREES21_S23_S23_EEEvvEEEEvNT_6ParamsE)
        /*0044*/ 	.word	0x00000000
.L_29:


//--------------------- .nv.compat                --------------------------
	.section	.nv.compat,"",@"SHT_CUDA_COMPAT_INFO"
	.align	4
        /*0000*/ 	.byte	0x02, 0x09, 0x01, 0x00, 0x02, 0x02, 0x03, 0x00, 0x02, 0x05, 0x06, 0x00, 0x03, 0x07, 0x01, 0x01
        /*0010*/ 	.byte	0x02, 0x03, 0x01, 0x00, 0x02, 0x06, 0x01, 0x00, 0x04, 0x0b, 0x08, 0x00, 0x01, 0x00, 0x00, 0x00
        /*0020*/ 	.byte	0x00, 0x00, 0x00, 0x00


//--------------------- .nv.info._ZN7cutlass13device_kernelINS_4gemm6kernel13GemmUniversalIN4cute5tupleIJiiiiEEENS1_10collective13CollectiveMmaINS1_35MainloopSm100TmaUmmaWarpSpecializedILi10ELi2ELi4ENS5_IJNS4_1CILi2EEENSA_ILi1EEESC_EEEEENS5_IJNSA_ILi256EEENSA_ILi64EEENSA_ILi128EEEEEEaNS5_IJlSC_lEEEaSJ_NS4_8TiledMMAINS4_8MMA_AtomIJNS4_21SM100_MMA_S8_2x1SM_SSIaaiLi256ELi64ELNS4_4UMMA5MajorE0ELSO_0ELNSN_8SaturateE0EEEEEENS4_6LayoutINS5_IJSC_SC_SC_EEENS5_IJNSA_ILi0EEESU_SU_EEEEENS5_IJNS4_10UnderscoreESX_SX_EEEEENS4_18SM100_TMA_2SM_LOADENS4_14ComposedLayoutINS4_7SwizzleILi3ELi4ELi3EEENS4_18smem_ptr_flag_bitsILi8EEENSS_INS5_IJNSA_ILi8EEESH_EEENS5_IJSH_SC_EEEEEEEvNS4_8identityES10_S1A_vS1B_EENS_8epilogue10collective18CollectiveEpilogueINS1D_23Sm100TmaWarpSpecializedILi1ELi1ELi64ELb0ELb0EEEJNS5_IJSH_SG_SH_EEENS5_IJNSS_ISH_SC_EENSS_ISG_SC_EEEEEaSJ_aSJ_NS1D_6fusion15FusionCallbacksIS1H_NS1M_17LinearCombinationIaiaiLNS_15FloatRoundStyleE2EEES1I_S1L_JEEENS4_5SM1004TMEM4LOAD26SM100_TMEM_LOAD_32dp32b64xENS4_13SM90_TMA_LOADENS11_INS12_ILi2ELi4ELi3EEES15_NSS_INS5_IJS16_SG_EEENS5_IJSG_SC_EEEEEEENS4_39AutoVectorizingCopyWithAssumedAlignmentILi128EEENS4_14SM90_TMA_STOREES21_S23_S23_EEEvvEEEEvNT_6ParamsE --------------------------
	.section	.nv.info._ZN7cutlass13device_kernelINS_4gemm6kernel13GemmUniversalIN4cute5tupleIJiiiiEEENS1_10collective13CollectiveMmaINS1_35MainloopSm100TmaUmmaWarpSpecializedILi10ELi2ELi4ENS5_IJNS4_1CILi2EEENSA_ILi1EEESC_EEEEENS5_IJNSA_ILi256EEENSA_ILi64EEENSA_ILi128EEEEEEaNS5_IJlSC_lEEEaSJ_NS4_8TiledMMAINS4_8MMA_AtomIJNS4_21SM100_MMA_S8_2x1SM_SSIaaiLi256ELi64ELNS4_4UMMA5MajorE0ELSO_0ELNSN_8SaturateE0EEEEEENS4_6LayoutINS5_IJSC_SC_SC_EEENS5_IJNSA_ILi0EEESU_SU_EEEEENS5_IJNS4_10UnderscoreESX_SX_EEEEENS4_18SM100_TMA_2SM_LOADENS4_14ComposedLayoutINS4_7SwizzleILi3ELi4ELi3EEENS4_18smem_ptr_flag_bitsILi8EEENSS_INS5_IJNSA_ILi8EEESH_EEENS5_IJSH_SC_EEEEEEEvNS4_8identityES10_S1A_vS1B_EENS_8epilogue10collective18CollectiveEpilogueINS1D_23Sm100TmaWarpSpecializedILi1ELi1ELi64ELb0ELb0EEEJNS5_IJSH_SG_SH_EEENS5_IJNSS_ISH_SC_EENSS_ISG_SC_EEEEEaSJ_aSJ_NS1D_6fusion15FusionCallbacksIS1H_NS1M_17LinearCombinationIaiaiLNS_15FloatRoundStyleE2EEES1I_S1L_JEEENS4_5SM1004TMEM4LOAD26SM100_TMEM_LOAD_32dp32b64xENS4_13SM90_TMA_LOADENS11_INS12_ILi2ELi4ELi3EEES15_NSS_INS5_IJS16_SG_EEENS5_IJSG_SC_EEEEEEENS4_39AutoVectorizingCopyWithAssumedAlignmentILi128EEENS4_14SM90_TMA_STOREES21_S23_S23_EEEvvEEEEvNT_6ParamsE,"",@"SHT_CUDA_INFO"
	.sectionflags	@""
	.align	4


	//----- nvinfo : EIATTR_CUDA_API_VERSION
	.align		4
        /*0000*/ 	.byte	0x04, 0x37
        /*0002*/ 	.short	(.L_31 - .L_30)
.L_30:
        /*0004*/ 	.word	0x00000082


	//----- nvinfo : EIATTR_KPARAM_INFO
	.align		4
.L_31:
        /*0008*/ 	.byte	0x04, 0x17
        /*000a*/ 	.short	(.L_33 - .L_32)
.L_32:
        /*000c*/ 	.word	0x00000000
        /*0010*/ 	.short	0x0000
        /*0012*/ 	.short	0x0000
        /*0014*/ 	.byte	0x00, 0xf0, 0x01, 0x20


	//----- nvinfo : EIATTR_AT_ENTRY_FRAGMENTS
	.align		4
.L_33:
        /*0018*/ 	.byte	0x04, 0x4f
        /*001a*/ 	.short	(.L_35 - .L_34)


	//   ....[0]....
.L_34:
        /*001c*/ 	.word	0x00000007


	//----- nvinfo : EIATTR_RESERVED_SMEM_USED
	.align		4
.L_35:
        /*0020*/ 	.byte	0x01, 0x41
	.zero		2


	//----- nvinfo : EIATTR_SPARSE_MMA_MASK
	.align		4
        /*0024*/ 	.byte	0x03, 0x50
        /*0026*/ 	.short	0x0000


	//----- nvinfo : EIATTR_TCGEN05_2CTA_USED
	.align		4
        /*0028*/ 	.byte	0x01, 0x52
	.zero		2


	//----- nvinfo : EIATTR_MAXREG_COUNT
	.align		4
        /*002c*/ 	.byte	0x03, 0x1b
        /*002e*/ 	.short	0x00ff


	//----- nvinfo : EIATTR_NUM_BARRIERS
	.align		4
        /*0030*/ 	.byte	0x02, 0x4c
        /*0032*/ 	.byte	0x07
	.zero		1


	//----- nvinfo : EIATTR_EXTERNS
	.align		4
        /*0034*/ 	.byte	0x04, 0x0f
        /*0036*/ 	.short	(.L_37 - .L_36)


	//   ....[0]....
	.align		4
.L_36:
        /*0038*/ 	.word	index@(__assertfail)


	//----- nvinfo : EIATTR_MERCURY_ISA_VERSION
	.align		4
.L_37:
        /*003c*/ 	.byte	0x03, 0x5f
        /*003e*/ 	.short	0x0101


	//----- nvinfo : EIATTR_INT_WARP_WIDE_INSTR_OFFSETS
	.align		4
        /*0040*/ 	.byte	0x04, 0x31
        /*0042*/ 	.short	(.L_39 - .L_38)


	//   ....[0]....
.L_38:
        /*0044*/ 	.word	0x00000da0


	//   ....[1]....
        /*0048*/ 	.word	0x00000e40


	//   ....[2]....
        /*004c*/ 	.word	0x000021a0


	//   ....[3]....
        /*0050*/ 	.word	0x000043e0


	//   ....[4]....
        /*0054*/ 	.word	0x00004400


	//   ....[5]....
        /*0058*/ 	.word	0x00004430


	//   ....[6]....
        /*005c*/ 	.word	0x00004e40


	//   ....[7]....
        /*0060*/ 	.word	0x00004f60


	//----- nvinfo : EIATTR_COOP_GROUP_MASK_REGIDS
	.align		4
.L_39:
        /*0064*/ 	.byte	0x04, 0x29
        /*0066*/ 	.short	(.L_41 - .L_40)


	//   ....[0]....
.L_40:
        /*0068*/ 	.word	0xffffffff


	//   ....[1]....
        /*006c*/ 	.word	0xffffffff


	//   ....[2]....
        /*0070*/ 	.word	0xffffffff


	//   ....[3]....
        /*0074*/ 	.word	0xffffffff


	//   ....[4]....
        /*0078*/ 	.word	0xffffffff


	//   ....[5]....
        /*007c*/ 	.word	0xffffffff


	//   ....[6]....
        /*0080*/ 	.word	0xffffffff


	//   ....[7]....
        /*0084*/ 	.word	0xffffffff


	//   ....[8]....
        /*0088*/ 	.word	0xffffffff


	//   ....[9]....
        /*008c*/ 	.word	0xffffffff


	//   ....[10]....
        /*0090*/ 	.word	0xffffffff


	//   ....[11]....
        /*0094*/ 	.word	0xffffffff


	//   ....[12]....
        /*0098*/ 	.word	0xffffffff


	//   ....[13]....
        /*009c*/ 	.word	0xffffffff


	//----- nvinfo : EIATTR_COOP_GROUP_INSTR_OFFSETS
	.align		4
.L_41:
        /*00a0*/ 	.byte	0x04, 0x28
        /*00a2*/ 	.short	(.L_43 - .L_42)


	//   ....[0]....
.L_42:
        /*00a4*/ 	.word	0x000000c0


	//   ....[1]....
        /*00a8*/ 	.word	0x00000500


	//   ....[2]....
        /*00ac*/ 	.word	0x00000770


	//   ....[3]....
        /*00b0*/ 	.word	0x000008a0


	//   ....[4]....
        /*00b4*/ 	.word	0x00000990


	//   ....[5]....
        /*00b8*/ 	.word	0x00000af0


	//   ....[6]....
        /*00bc*/ 	.word	0x00000c80


	//   ....[7]....
        /*00c0*/ 	.word	0x00000ec0


	//   ....[8]....
        /*00c4*/ 	.word	0x00002080


	//   ....[9]....
        /*00c8*/ 	.word	0x000031c0


	//   ....[10]....
        /*00cc*/ 	.word	0x00003690


	//   ....[11]....
        /*00d0*/ 	.word	0x000036c0


	//   ....[12]....
        /*00d4*/ 	.word	0x000042e0


	//   ....[13]....
        /*00d8*/ 	.word	0x000044f0


	//----- nvinfo : EIATTR_VRC_CTA_INIT_COUNT
	.align		4
.L_43:
        /*00dc*/ 	.byte	0x02, 0x4a
        /*00de*/ 	.byte	0x80
	.zero		1


	//----- nvinfo : EIATTR_SYSCALL_OFFSETS
	.align		4
        /*00e0*/ 	.byte	0x04, 0x46
        /*00e2*/ 	.short	(.L_45 - .L_44)


	//   ....[0]....
.L_44:
        /*00e4*/ 	.word	0x00005960


	//   ....[1]....
        /*00e8*/ 	.word	0x00005aa0


	//   ....[2]....
        /*00ec*/ 	.word	0x00006240


	//----- nvinfo : EIATTR_MBARRIER_INSTR_OFFSETS
	.align		4
.L_45:
        /*00f0*/ 	.byte	0x04, 0x39
        /*00f2*/ 	.short	(.L_47 - .L_46)


	//   ....[0]....
.L_46:
        /*00f4*/ 	.word	0x00000610
        /*00f8*/ 	.word	0x000000ff
        /*00fc*/ 	.word	0x00000000
        /*0100*/ 	.short	0x0100
        /*0102*/ 	.byte	0x08
	.zero		1


	//   ....[1]....
        /*0104*/ 	.word	0x00000620
        /*0108*/ 	.word	0x000000ff
        /*010c*/ 	.word	0x00000050
        /*0110*/ 	.short	0x0100
        /*0112*/ 	.byte	0x08
	.zero		1


	//   ....[2]....
        /*0114*/ 	.word	0x00000630
        /*0118*/ 	.word	0x000000ff
        /*011c*/ 	.word	0x00000008
        /*0120*/ 	.short	0x0100
        /*0122*/ 	.byte	0x08
	.zero		1


	//   ....[3]....
        /*0124*/ 	.word	0x00000640
        /*0128*/ 	.word	0x000000ff
        /*012c*/ 	.word	0x00000058
        /*0130*/ 	.short	0x0100
        /*0132*/ 	.byte	0x08
	.zero		1


	//   ....[4]....
        /*0134*/ 	.word	0x00000650
        /*0138*/ 	.word	0x000000ff
        /*013c*/ 	.word	0x00000010
        /*0140*/ 	.short	0x0100
        /*0142*/ 	.byte	0x08
	.zero		1


	//   ....[5]....
        /*0144*/ 	.word	0x00000660
        /*0148*/ 	.word	0x000000ff
        /*014c*/ 	.word	0x00000060
        /*0150*/ 	.short	0x0100
        /*0152*/ 	.byte	0x08
	.zero		1


	//   ....[6]....
        /*0154*/ 	.word	0x00000670
        /*0158*/ 	.word	0x000000ff
        /*015c*/ 	.word	0x00000018
        /*0160*/ 	.short	0x0100
        /*0162*/ 	.byte	0x08
	.zero		1


	//   ....[7]....
        /*0164*/ 	.word	0x00000680
        /*0168*/ 	.word	0x000000ff
        /*016c*/ 	.word	0x00000068
        /*0170*/ 	.short	0x0100
        /*0172*/ 	.byte	0x08
	.zero		1


	//   ....[8]....
        /*0174*/ 	.word	0x00000690
        /*0178*/ 	.word	0x000000ff
        /*017c*/ 	.word	0x00000020
        /*0180*/ 	.short	0x0100
        /*0182*/ 	.byte	0x08
	.zero		1


	//   ....[9]....
        /*0184*/ 	.word	0x000006a0
        /*0188*/ 	.word	0x000000ff
        /*018c*/ 	.word	0x00000070
        /*0190*/ 	.short	0x0100
        /*0192*/ 	.byte	0x08
	.zero		1


	//   ....[10]....
        /*0194*/ 	.word	0x000006b0
        /*0198*/ 	.word	0x000000ff
        /*019c*/ 	.word	0x00000028
        /*01a0*/ 	.short	0x0100
        /*01a2*/ 	.byte	0x08
	.zero		1


	//   ....[11]....
        /*01a4*/ 	.word	0x000006c0
        /*01a8*/ 	.word	0x000000ff
        /*01ac*/ 	.word	0x00000078
        /*01b0*/ 	.short	0x0100
        /*01b2*/ 	.byte	0x08
	.zero		1


	//   ....[12]....
        /*01b4*/ 	.word	0x000006d0
        /*01b8*/ 	.word	0x000000ff
        /*01bc*/ 	.word	0x00000030
        /*01c0*/ 	.short	0x0100
        /*01c2*/ 	.byte	0x08
	.zero		1


	//   ....[13]....
        /*01c4*/ 	.word	0x000006e0
        /*01c8*/ 	.word	0x000000ff
        /*01cc*/ 	.word	0x00000080
        /*01d0*/ 	.short	0x0100
        /*01d2*/ 	.byte	0x08
	.zero		1


	//   ....[14]....
        /*01d4*/ 	.word	0x000006f0
        /*01d8*/ 	.word	0x000000ff
        /*01dc*/ 	.word	0x00000038
        /*01e0*/ 	.short	0x0100
        /*01e2*/ 	.byte	0x08
	.zero		1


	//   ....[15]....
        /*01e4*/ 	.word	0x00000700
        /*01e8*/ 	.word	0x000000ff
        /*01ec*/ 	.word	0x00000088
        /*01f0*/ 	.short	0x0100
        /*01f2*/ 	.byte	0x08
	.zero		1


	//   ....[16]....
        /*01f4*/ 	.word	0x00000710
        /*01f8*/ 	.word	0x000000ff
        /*01fc*/ 	.word	0x00000040
        /*0200*/ 	.short	0x0100
        /*0202*/ 	.byte	0x08
	.zero		1


	//   ....[17]....
        /*0204*/ 	.word	0x00000720
        /*0208*/ 	.word	0x000000ff
        /*020c*/ 	.word	0x00000090
        /*0210*/ 	.short	0x0100
        /*0212*/ 	.byte	0x08
	.zero		1


	//   ....[18]....
        /*0214*/ 	.word	0x00000730
        /*0218*/ 	.word	0x000000ff
        /*021c*/ 	.word	0x00000048
        /*0220*/ 	.short	0x0100
        /*0222*/ 	.byte	0x08
	.zero		1


	//   ....[19]....
        /*0224*/ 	.word	0x00000740
        /*0228*/ 	.word	0x000000ff
        /*022c*/ 	.word	0x00000098
        /*0230*/ 	.short	0x0100
        /*0232*/ 	.byte	0x08
	.zero		1


	//   ....[20]....
        /*0234*/ 	.word	0x00000870
        /*0238*/ 	.word	0x000000ff
        /*023c*/ 	.word	0x000000a0
        /*0240*/ 	.short	0x0100
        /*0242*/ 	.byte	0x09
	.zero		1


	//   ....[21]....
        /*0244*/ 	.word	0x00000880
        /*0248*/ 	.word	0x000000ff
        /*024c*/ 	.word	0x000000a8
        /*0250*/ 	.short	0x0100
        /*0252*/ 	.byte	0x09
	.zero		1


	//   ....[22]....
        /*0254*/ 	.word	0x00000960
        /*0258*/ 	.word	0x000000ff
        /*025c*/ 	.word	0x000000b0
        /*0260*/ 	.short	0x0100
        /*0262*/ 	.byte	0x08
	.zero		1


	//   ....[23]....
        /*0264*/ 	.word	0x00000970
        /*0268*/ 	.word	0x000000ff
        /*026c*/ 	.word	0x000000b8
        /*0270*/ 	.short	0x0100
        /*0272*/ 	.byte	0x08
	.zero		1


	//   ....[24]....
        /*0274*/ 	.word	0x00000aa0
        /*0278*/ 	.word	0x000000ff
        /*027c*/ 	.word	0x000000c0
        /*0280*/ 	.short	0x0100
        /*0282*/ 	.byte	0x08
	.zero		1


	//   ....[25]....
        /*0284*/ 	.word	0x00000ab0
        /*0288*/ 	.word	0x000000ff
        /*028c*/ 	.word	0x000000d0
        /*0290*/ 	.short	0x0100
        /*0292*/ 	.byte	0x08
	.zero		1


	//   ....[26]....
        /*0294*/ 	.word	0x00000ac0
        /*0298*/ 	.word	0x000000ff
        /*029c*/ 	.word	0x000000c8
        /*02a0*/ 	.short	0x0100
        /*02a2*/ 	.byte	0x08
	.zero		1


	//   ....[27]....
        /*02a4*/ 	.word	0x00000ad0
        /*02a8*/ 	.word	0x000000ff
        /*02ac*/ 	.word	0x000000d8
        /*02b0*/ 	.short	0x0100
        /*02b2*/ 	.byte	0x08
	.zero		1


	//   ....[28]....
        /*02b4*/ 	.word	0x00000bf0
        /*02b8*/ 	.word	0x000000ff
        /*02bc*/ 	.word	0x000000e0
        /*02c0*/ 	.short	0x0100
        /*02c2*/ 	.byte	0x09
	.zero		1


	//   ....[29]....
        /*02c4*/ 	.word	0x00000c00
        /*02c8*/ 	.word	0x000000ff
        /*02cc*/ 	.word	0x00000100
        /*02d0*/ 	.short	0x0100
        /*02d2*/ 	.byte	0x09
	.zero		1


	//   ....[30]....
        /*02d4*/ 	.word	0x00000c10
        /*02d8*/ 	.word	0x000000ff
        /*02dc*/ 	.word	0x000000e8
        /*02e0*/ 	.short	0x0100
        /*02e2*/ 	.byte	0x09
	.zero		1


	//   ....[31]....
        /*02e4*/ 	.word	0x00000c20
        /*02e8*/ 	.word	0x000000ff
        /*02ec*/ 	.word	0x00000108
        /*02f0*/ 	.short	0x0100
        /*02f2*/ 	.byte	0x09
	.zero		1


	//   ....[32]....
        /*02f4*/ 	.word	0x00000c30
        /*02f8*/ 	.word	0x000000ff
        /*02fc*/ 	.word	0x000000f0
        /*0300*/ 	.short	0x0100
        /*0302*/ 	.byte	0x09
	.zero		1


	//   ....[33]....
        /*0304*/ 	.word	0x00000c40
        /*0308*/ 	.word	0x000000ff
        /*030c*/ 	.word	0x00000110
        /*0310*/ 	.short	0x0100
        /*0312*/ 	.byte	0x09
	.zero		1


	//   ....[34]....
        /*0314*/ 	.word	0x00000c50
        /*0318*/ 	.word	0x000000ff
        /*031c*/ 	.word	0x000000f8
        /*0320*/ 	.short	0x0100
        /*0322*/ 	.byte	0x09
	.zero		1


	//   ....[35]....
        /*0324*/ 	.word	0x00000c60
        /*0328*/ 	.word	0x000000ff
        /*032c*/ 	.word	0x00000118
        /*0330*/ 	.short	0x0100
        /*0332*/ 	.byte	0x09
	.zero		1


	//   ....[36]....
        /*0334*/ 	.word	0x00000d50
        /*0338*/ 	.word	0x000000ff
        /*033c*/ 	.word	0x00000120
        /*0340*/ 	.short	0x0100
        /*0342*/ 	.byte	0x08
	.zero		1


	//   ....[37]....
        /*0344*/ 	.word	0x00000d60
        /*0348*/ 	.word	0x000000ff
        /*034c*/ 	.word	0x00000130
        /*0350*/ 	.short	0x0100
        /*0352*/ 	.byte	0x08
	.zero		1


	//   ....[38]....
        /*0354*/ 	.word	0x00000d70
        /*0358*/ 	.word	0x000000ff
        /*035c*/ 	.word	0x00000128
        /*0360*/ 	.short	0x0100
        /*0362*/ 	.byte	0x08
	.zero		1


	//   ....[39]....
        /*0364*/ 	.word	0x00000d80
        /*0368*/ 	.word	0x000000ff
        /*036c*/ 	.word	0x00000138
        /*0370*/ 	.short	0x0100
        /*0372*/ 	.byte	0x08
	.zero		1


	//   ....[40]....
        /*0374*/ 	.word	0x00000e70
        /*0378*/ 	.word	0x000000ff
        /*037c*/ 	.word	0x00000140
        /*0380*/ 	.short	0x0100
        /*0382*/ 	.byte	0x06
	.zero		1


	//   ....[41]....
        /*0384*/ 	.word	0x00001880
        /*0388*/ 	.word	0x00000003
        /*038c*/ 	.word	0x00000130
        /*0390*/ 	.short	0x010a
        /*0392*/ 	.byte	0xff
	.zero		1


	//   ....[42]....
        /*0394*/ 	.word	0x000018b0
        /*0398*/ 	.word	0x00000003
        /*039c*/ 	.word	0x00000120
        /*03a0*/ 	.short	0x0101
        /*03a2*/ 	.byte	0xff
	.zero		1


	//   ....[43]....
        /*03a4*/ 	.word	0x000019b0
        /*03a8*/ 	.word	0x000000ff
        /*03ac*/ 	.word	0x00000050
        /*03b0*/ 	.short	0x010a
        /*03b2*/ 	.byte	0x08
	.zero		1


	//   ....[44]....
        /*03b4*/ 	.word	0x00001a80
        /*03b8*/ 	.word	0x000000ff
        /*03bc*/ 	.word	0x00000050
        /*03c0*/ 	.short	0x010a
        /*03c2*/ 	.byte	0x21
	.zero		1


	//   ....[45]....
        /*03c4*/ 	.word	0x00001c30
        /*03c8*/ 	.word	0x000000ff
        /*03cc*/ 	.word	0x00000050
        /*03d0*/ 	.short	0x010a
        /*03d2*/ 	.byte	0x08
	.zero		1


	//   ....[46]....
        /*03d4*/ 	.word	0x00001d30
        /*03d8*/ 	.word	0x000000ff
        /*03dc*/ 	.word	0x000000b8
        /*03e0*/ 	.short	0x0101
        /*03e2*/ 	.byte	0x04
	.zero		1


	//   ....[47]....
        /*03e4*/ 	.word	0x00001d50
        /*03e8*/ 	.word	0x000000ff
        /*03ec*/ 	.word	0x00000050
        /*03f0*/ 	.short	0x010a
        /*03f2*/ 	.byte	0x08
	.zero		1


	//   ....[48]....
        /*03f4*/ 	.word	0x00001dd0
        /*03f8*/ 	.word	0x000000ff
        /*03fc*/ 	.word	0x00000050
        /*0400*/ 	.short	0x010a
        /*0402*/ 	.byte	0x11
	.zero		1


	//   ....[49]....
        /*0404*/ 	.word	0x00001f60
        /*0408*/ 	.word	0x000000ff
        /*040c*/ 	.word	0x00000050
        /*0410*/ 	.short	0x010a
        /*0412*/ 	.byte	0x08
	.zero		1


	//   ....[50]....
        /*0414*/ 	.word	0x000020b0
        /*0418*/ 	.word	0x00000002
        /*041c*/ 	.word	0x000000c0
        /*0420*/ 	.short	0x010a
        /*0422*/ 	.byte	0xff
	.zero		1


	//   ....[51]....
        /*0424*/ 	.word	0x00002170
        /*0428*/ 	.word	0x00000002
        /*042c*/ 	.word	0x00000000
        /*0430*/ 	.short	0x0101
        /*0432*/ 	.byte	0xff
	.zero		1


	//   ....[52]....
        /*0434*/ 	.word	0x000026d0
        /*0438*/ 	.word	0x000000ff
        /*043c*/ 	.word	0x00000000
        /*0440*/ 	.short	0x010a
        /*0442*/ 	.byte	0x05
	.zero		1


	//   ....[53]....
        /*0444*/ 	.word	0x00002760
        /*0448*/ 	.word	0x000000ff
        /*044c*/ 	.word	0x00000000
        /*0450*/ 	.short	0x010a
        /*0452*/ 	.byte	0x05
	.zero		1


	//   ....[54]....
        /*0454*/ 	.word	0x000027f0
        /*0458*/ 	.word	0x000000ff
        /*045c*/ 	.word	0x00000000
        /*0460*/ 	.short	0x010a
        /*0462*/ 	.byte	0x05
	.zero		1


	//   ....[55]....
        /*0464*/ 	.word	0x00002880
        /*0468*/ 	.word	0x000000ff
        /*046c*/ 	.word	0x00000000
        /*0470*/ 	.short	0x010a
        /*0472*/ 	.byte	0x05
	.zero		1


	//   ....[56]....
        /*0474*/ 	.word	0x00002910
        /*0478*/ 	.word	0x000000ff
        /*047c*/ 	.word	0x00000000
        /*0480*/ 	.short	0x010a
        /*0482*/ 	.byte	0x05
	.zero		1


	//   ....[57]....
        /*0484*/ 	.word	0x000029a0
        /*0488*/ 	.word	0x000000ff
        /*048c*/ 	.word	0x00000000
        /*0490*/ 	.short	0x010a
        /*0492*/ 	.byte	0x05
	.zero		1


	//   ....[58]....
        /*0494*/ 	.word	0x00002a30
        /*0498*/ 	.word	0x000000ff
        /*049c*/ 	.word	0x00000000
        /*04a0*/ 	.short	0x010a
        /*04a2*/ 	.byte	0x05
	.zero		1


	//   ....[59]....
        /*04a4*/ 	.word	0x00002ac0
        /*04a8*/ 	.word	0x000000ff
        /*04ac*/ 	.word	0x00000000
        /*04b0*/ 	.short	0x010a
        /*04b2*/ 	.byte	0x05
	.zero		1


	//   ....[60]....
        /*04b4*/ 	.word	0x00002b50
        /*04b8*/ 	.word	0x000000ff
        /*04bc*/ 	.word	0x00000000
        /*04c0*/ 	.short	0x010a
        /*04c2*/ 	.byte	0x05
	.zero		1


	//   ....[61]....
        /*04c4*/ 	.word	0x00002bf0
        /*04c8*/ 	.word	0x00000000
        /*04cc*/ 	.word	0x00000000
        /*04d0*/ 	.short	0x010a
        /*04d2*/ 	.byte	0xff
	.zero		1


	//   ....[62]....
        /*04d4*/ 	.word	0x00002d20
        /*04d8*/ 	.word	0x00000000
        /*04dc*/ 	.word	0x00000120
        /*04e0*/ 	.short	0x010a
        /*04e2*/ 	.byte	0xff
	.zero		1


	//   ....[63]....
        /*04e4*/ 	.word	0x00002d90
        /*04e8*/ 	.word	0x00000004
        /*04ec*/ 	.word	0x00000000
        /*04f0*/ 	.short	0x0101
        /*04f2*/ 	.byte	0xff
	.zero		1


	//   ....[64]....
        /*04f4*/ 	.word	0x00002db0
        /*04f8*/ 	.word	0x000000ff
        /*04fc*/ 	.word	0x000000d0
        /*0500*/ 	.short	0x010a
        /*0502*/ 	.byte	0x05
	.zero		1


	//   ....[65]....
        /*0504*/ 	.word	0x00002ed0
        /*0508*/ 	.word	0x00000000
        /*050c*/ 	.word	0x000000c0
        /*0510*/ 	.short	0x010a
        /*0512*/ 	.byte	0xff
	.zero		1


	//   ....[66]....
        /*0514*/ 	.word	0x00002fd0
        /*0518*/ 	.word	0x00000000
        /*051c*/ 	.word	0x00000000
        /*0520*/ 	.short	0x0101
        /*0522*/ 	.byte	0xff
	.zero		1


	//   ....[67]....
        /*0524*/ 	.word	0x00003060
        /*0528*/ 	.word	0x000000ff
        /*052c*/ 	.word	0x000000d0
        /*0530*/ 	.short	0x0106
        /*0532*/ 	.byte	0x05
	.zero		1


	//   ....[68]....
        /*0534*/ 	.word	0x00003080
        /*0538*/ 	.word	0x000000ff
        /*053c*/ 	.word	0x000000d0
        /*0540*/ 	.short	0x010a
        /*0542*/ 	.byte	0x05
	.zero		1


	//   ....[69]....
        /*0544*/ 	.word	0x00003110
        /*0548*/ 	.word	0x000000ff
        /*054c*/ 	.word	0x000000d0
        /*0550*/ 	.short	0x0106
        /*0552*/ 	.byte	0x04
	.zero		1


	//   ....[70]....
        /*0554*/ 	.word	0x00003150
        /*0558*/ 	.word	0x00000000
        /*055c*/ 	.word	0x000000d0
        /*0560*/ 	.short	0x010a
        /*0562*/ 	.byte	0xff
	.zero		1


	//   ....[71]....
        /*0564*/ 	.word	0x00003390
        /*0568*/ 	.word	0x000000ff
        /*056c*/ 	.word	0x00000008
        /*0570*/ 	.short	0x010a
        /*0572*/ 	.byte	0x06
	.zero		1


	//   ....[72]....
        /*0574*/ 	.word	0x000033b0
        /*0578*/ 	.word	0x000000ff
        /*057c*/ 	.word	0x00000008
        /*0580*/ 	.short	0x010a
        /*0582*/ 	.byte	0x06
	.zero		1


	//   ....[73]....
        /*0584*/ 	.word	0x00003540
        /*0588*/ 	.word	0x000000ff
        /*058c*/ 	.word	0x00000008
        /*0590*/ 	.short	0x010a
        /*0592*/ 	.byte	0x06
	.zero		1


	//   ....[74]....
        /*0594*/ 	.word	0x00003560
        /*0598*/ 	.word	0x000000ff
        /*059c*/ 	.word	0x00000008
        /*05a0*/ 	.short	0x010a
        /*05a2*/ 	.byte	0x06
	.zero		1


	//   ....[75]....
        /*05a4*/ 	.word	0x00003620
        /*05a8*/ 	.word	0x000000ff
        /*05ac*/ 	.word	0x00000000
        /*05b0*/ 	.short	0x0101
        /*05b2*/ 	.byte	0x07
	.zero		1


	//   ....[76]....
        /*05b4*/ 	.word	0x00003960
        /*05b8*/ 	.word	0x00000000
        /*05bc*/ 	.word	0x000000c0
        /*05c0*/ 	.short	0x010a
        /*05c2*/ 	.byte	0xff
	.zero		1


	//   ....[77]....
        /*05c4*/ 	.word	0x00003a20
        /*05c8*/ 	.word	0x00000000
        /*05cc*/ 	.word	0x00000000
        /*05d0*/ 	.short	0x0101
        /*05d2*/ 	.byte	0xff
	.zero		1


	//   ....[78]....
        /*05d4*/ 	.word	0x00003ae0
        /*05d8*/ 	.word	0x000000ff
        /*05dc*/ 	.word	0x00000000
        /*05e0*/ 	.short	0x010a
        /*05e2*/ 	.byte	0x08
	.zero		1


	//   ....[79]....
        /*05e4*/ 	.word	0x00003af0
        /*05e8*/ 	.word	0x000000ff
        /*05ec*/ 	.word	0x00000100
        /*05f0*/ 	.short	0x010a
        /*05f2*/ 	.byte	0x09
	.zero		1


	//   ....[80]....
        /*05f4*/ 	.word	0x00003ba0
        /*05f8*/ 	.word	0x000000ff
        /*05fc*/ 	.word	0x00000000
        /*0600*/ 	.short	0x010a
        /*0602*/ 	.byte	0x08
	.zero		1


	//   ....[81]....
        /*0604*/ 	.word	0x00003cd0
        /*0608*/ 	.word	0x000000ff
        /*060c*/ 	.word	0x00000000
        /*0610*/ 	.short	0x010a
        /*0612*/ 	.byte	0x1e
	.zero		1


	//   ....[82]....
        /*0614*/ 	.word	0x00003fd0
        /*0618*/ 	.word	0x000000ff
        /*061c*/ 	.word	0x00000000
        /*0620*/ 	.short	0x010a
        /*0622*/ 	.byte	0x08
	.zero		1


	//   ....[83]....
        /*0624*/ 	.word	0x00004060
        /*0628*/ 	.word	0x000000ff
        /*062c*/ 	.word	0x00000000
        /*0630*/ 	.short	0x010a
        /*0632*/ 	.byte	0x08
	.zero		1


	//   ....[84]....
        /*0634*/ 	.word	0x000040f0
        /*0638*/ 	.word	0x000000ff
        /*063c*/ 	.word	0x00000000
        /*0640*/ 	.short	0x010a
        /*0642*/ 	.byte	0x08
	.zero		1


	//   ....[85]....
        /*0644*/ 	.word	0x00004190
        /*0648*/ 	.word	0x00000000
        /*064c*/ 	.word	0x00000000
        /*0650*/ 	.short	0x010a
        /*0652*/ 	.byte	0xff
	.zero		1


	//   ....[86]....
        /*0654*/ 	.word	0x000041d0
        /*0658*/ 	.word	0x00000000
        /*065c*/ 	.word	0x00000000
        /*0660*/ 	.short	0x010a
        /*0662*/ 	.byte	0xff
	.zero		1


	//   ....[87]....
        /*0664*/ 	.word	0x00004240
        /*0668*/ 	.word	0x000000ff
        /*066c*/ 	.word	0x00000000
        /*0670*/ 	.short	0x0101
        /*0672*/ 	.byte	0x05
	.zero		1


	//   ....[88]....
        /*0674*/ 	.word	0x00004280
        /*0678*/ 	.word	0x000000ff
        /*067c*/ 	.word	0x00000140
        /*0680*/ 	.short	0x010a
        /*0682*/ 	.byte	0x07
	.zero		1


	//   ....[89]....
        /*0684*/ 	.word	0x000042d0
        /*0688*/ 	.word	0x000000ff
        /*068c*/ 	.word	0x00000000
        /*0690*/ 	.short	0x0101
        /*0692*/ 	.byte	0x05
	.zero		1


	//   ....[90]....
        /*0694*/ 	.word	0x000046e0
        /*0698*/ 	.word	0x00000000
        /*069c*/ 	.word	0x000000c0
        /*06a0*/ 	.short	0x010a
        /*06a2*/ 	.byte	0xff
	.zero		1


	//   ....[91]....
        /*06a4*/ 	.word	0x000047d0
        /*06a8*/ 	.word	0x00000000
        /*06ac*/ 	.word	0x00000000
        /*06b0*/ 	.short	0x0101
        /*06b2*/ 	.byte	0xff
	.zero		1


	//   ....[92]....
        /*06b4*/ 	.word	0x00004af0
        /*06b8*/ 	.word	0x000000ff
        /*06bc*/ 	.word	0x000000b8
        /*06c0*/ 	.short	0x010a
        /*06c2*/ 	.byte	0x06
	.zero		1


	//   ....[93]....
        /*06c4*/ 	.word	0x00004c70
        /*06c8*/ 	.word	0x000000ff
        /*06cc*/ 	.word	0x000000a8
        /*06d0*/ 	.short	0x010a
        /*06d2*/ 	.byte	0x06
	.zero		1


	//   ....[94]....
        /*06d4*/ 	.word	0x00004fa0
        /*06d8*/ 	.word	0x000000ff
        /*06dc*/ 	.word	0x000000a0
        /*06e0*/ 	.short	0x010b
        /*06e2*/ 	.byte	0x06
	.zero		1


	//   ....[95]....
        /*06e4*/ 	.word	0x00004fc0
        /*06e8*/ 	.word	0x000000ff
        /*06ec*/ 	.word	0x00000000
        /*06f0*/ 	.short	0x0101
        /*06f2*/ 	.byte	0x25
	.zero		1


	//   ....[96]....
        /*06f4*/ 	.word	0x00005000
        /*06f8*/ 	.word	0x00000000
        /*06fc*/ 	.word	0x000000a8
        /*0700*/ 	.short	0x010a
        /*0702*/ 	.byte	0xff
	.zero		1


	//   ....[97]....
        /*0704*/ 	.word	0x00005370
        /*0708*/ 	.word	0x00000000
        /*070c*/ 	.word	0x000000c0
        /*0710*/ 	.short	0x010a
        /*0712*/ 	.byte	0xff
	.zero		1


	//   ....[98]....
        /*0714*/ 	.word	0x00005480
        /*0718*/ 	.word	0x00000000
        /*071c*/ 	.word	0x00000000
        /*0720*/ 	.short	0x0101
        /*0722*/ 	.byte	0xff
	.zero		1


	//   ....[99]....
        /*0724*/ 	.word	0x00005e20
        /*0728*/ 	.word	0x000000ff
        /*072c*/ 	.word	0x000000a0
        /*0730*/ 	.short	0x010a
        /*0732*/ 	.byte	0x2b
	.zero		1


	//   ....[100]....
        /*0734*/ 	.word	0x00005e30
        /*0738*/ 	.word	0x000000bb
        /*073c*/ 	.word	0x000000e0
        /*0740*/ 	.short	0x010a
        /*0742*/ 	.byte	0xff
	.zero		1


	//   ....[101]....
        /*0744*/ 	.word	0x00005fc0
        /*0748*/ 	.word	0x000000ff
        /*074c*/ 	.word	0x000000a0
        /*0750*/ 	.short	0x010a
        /*0752*/ 	.byte	0x2b
	.zero		1


	//   ....[102]....
        /*0754*/ 	.word	0x000060c0
        /*0758*/ 	.word	0x000000ff
        /*075c*/ 	.word	0x00000000
        /*0760*/ 	.short	0x0101
        /*0762*/ 	.byte	0x04
	.zero		1


	//   ....[103]....
        /*0764*/ 	.word	0x00006120
        /*0768*/ 	.word	0x000000bb
        /*076c*/ 	.word	0x000000e0
        /*0770*/ 	.short	0x010a
        /*0772*/ 	.byte	0xff
	.zero		1


	//   ....[104]....
        /*0774*/ 	.word	0x000063c0
        /*0778*/ 	.word	0x000000bb
        /*077c*/ 	.word	0x00000000
        /*0780*/ 	.short	0x0101
        /*0782*/ 	.byte	0xff
	.zero		1


	//   ....[105]....
        /*0784*/ 	.word	0x00007670
        /*0788*/ 	.word	0x00000003
        /*078c*/ 	.word	0x00000130
        /*0790*/ 	.short	0x010a
        /*0792*/ 	.byte	0xff
	.zero		1


	//   ....[106]....
        /*0794*/ 	.word	0x000076d0
        /*0798*/ 	.word	0x00000002
        /*079c*/ 	.word	0x00000050
        /*07a0*/ 	.short	0x010a
        /*07a2*/ 	.byte	0xff
	.zero		1


	//   ....[107]....
        /*07a4*/ 	.word	0x00007730
        /*07a8*/ 	.word	0x00000002
        /*07ac*/ 	.word	0x00000050
        /*07b0*/ 	.short	0x010a
        /*07b2*/ 	.byte	0xff
	.zero		1


	//   ....[108]....
        /*07b4*/ 	.word	0x00007780
        /*07b8*/ 	.word	0x00000002
        /*07bc*/ 	.word	0x000000c0
        /*07c0*/ 	.short	0x010a
        /*07c2*/ 	.byte	0xff
	.zero		1


	//   ....[109]....
        /*07c4*/ 	.word	0x000077e0
        /*07c8*/ 	.word	0x00000000
        /*07cc*/ 	.word	0x00000000
        /*07d0*/ 	.short	0x010a
        /*07d2*/ 	.byte	0xff
	.zero		1


	//   ....[110]....
        /*07d4*/ 	.word	0x00007840
        /*07d8*/ 	.word	0x00000000
        /*07dc*/ 	.word	0x00000000
        /*07e0*/ 	.short	0x010a
        /*07e2*/ 	.byte	0xff
	.zero		1


	//   ....[111]....
        /*07e4*/ 	.word	0x000078a0
        /*07e8*/ 	.word	0x00000000
        /*07ec*/ 	.word	0x00000000
        /*07f0*/ 	.short	0x010a
        /*07f2*/ 	.byte	0xff
	.zero		1


	//   ....[112]....
        /*07f4*/ 	.word	0x00007900
        /*07f8*/ 	.word	0x00000000
        /*07fc*/ 	.word	0x00000000
        /*0800*/ 	.short	0x010a
        /*0802*/ 	.byte	0xff
	.zero		1


	//   ....[113]....
        /*0804*/ 	.word	0x00007960
        /*0808*/ 	.word	0x00000000
        /*080c*/ 	.word	0x00000000
        /*0810*/ 	.short	0x010a
        /*0812*/ 	.byte	0xff
	.zero		1


	//   ....[114]....
        /*0814*/ 	.word	0x000079c0
        /*0818*/ 	.word	0x00000000
        /*081c*/ 	.word	0x00000000
        /*0820*/ 	.short	0x010a
        /*0822*/ 	.byte	0xff
	.zero		1


	//   ....[115]....
        /*0824*/ 	.word	0x00007a20
        /*0828*/ 	.word	0x00000000
        /*082c*/ 	.word	0x00000000
        /*0830*/ 	.short	0x010a
        /*0832*/ 	.byte	0xff
	.zero		1


	//   ....[116]....
        /*0834*/ 	.word	0x00007a80
        /*0838*/ 	.word	0x00000000
        /*083c*/ 	.word	0x00000000
        /*0840*/ 	.short	0x010a
        /*0842*/ 	.byte	0xff
	.zero		1


	//   ....[117]....
        /*0844*/ 	.word	0x00007ae0
        /*0848*/ 	.word	0x00000000
        /*084c*/ 	.word	0x00000000
        /*0850*/ 	.short	0x010a
        /*0852*/ 	.byte	0xff
	.zero		1


	//   ....[118]....
        /*0854*/ 	.word	0x00007b30
        /*0858*/ 	.word	0x00000000
        /*085c*/ 	.word	0x00000120
        /*0860*/ 	.short	0x010a
        /*0862*/ 	.byte	0xff
	.zero		1


	//   ....[119]....
        /*0864*/ 	.word	0x00007b90
        /*0868*/ 	.word	0x00000000
        /*086c*/ 	.word	0x000000d0
        /*0870*/ 	.short	0x010a
        /*0872*/ 	.byte	0xff
	.zero		1


	//   ....[120]....
        /*0874*/ 	.word	0x00007be0
        /*0878*/ 	.word	0x00000000
        /*087c*/ 	.word	0x000000c0
        /*0880*/ 	.short	0x010a
        /*0882*/ 	.byte	0xff
	.zero		1


	//   ....[121]....
        /*0884*/ 	.word	0x00007c40
        /*0888*/ 	.word	0x00000000
        /*088c*/ 	.word	0x000000d0
        /*0890*/ 	.short	0x010a
        /*0892*/ 	.byte	0xff
	.zero		1


	//   ....[122]....
        /*0894*/ 	.word	0x00007ca0
        /*0898*/ 	.word	0x00000004
        /*089c*/ 	.word	0x00000008
        /*08a0*/ 	.short	0x010a
        /*08a2*/ 	.byte	0xff
	.zero		1


	//   ....[123]....
        /*08a4*/ 	.word	0x00007d80
        /*08a8*/ 	.word	0x00000002
        /*08ac*/ 	.word	0x00000008
        /*08b0*/ 	.short	0x010a
        /*08b2*/ 	.byte	0xff
	.zero		1


	//   ....[124]....
        /*08b4*/ 	.word	0x00007dd0
        /*08b8*/ 	.word	0x00000000
        /*08bc*/ 	.word	0x000000c0
        /*08c0*/ 	.short	0x010a
        /*08c2*/ 	.byte	0xff
	.zero		1


	//   ....[125]....
        /*08c4*/ 	.word	0x00007e30
        /*08c8*/ 	.word	0x00000000
        /*08cc*/ 	.word	0x00000100
        /*08d0*/ 	.short	0x010a
        /*08d2*/ 	.byte	0xff
	.zero		1


	//   ....[126]....
        /*08d4*/ 	.word	0x00007e90
        /*08d8*/ 	.word	0x00000000
        /*08dc*/ 	.word	0x00000000
        /*08e0*/ 	.short	0x010a
        /*08e2*/ 	.byte	0xff
	.zero		1


	//   ....[127]....
        /*08e4*/ 	.word	0x00007ef0
        /*08e8*/ 	.word	0x00000000
        /*08ec*/ 	.word	0x00000000
        /*08f0*/ 	.short	0x010a
        /*08f2*/ 	.byte	0xff
	.zero		1


	//   ....[128]....
        /*08f4*/ 	.word	0x00007f50
        /*08f8*/ 	.word	0x00000000
        /*08fc*/ 	.word	0x00000000
        /*0900*/ 	.short	0x010a
        /*0902*/ 	.byte	0xff
	.zero		1


	//   ....[129]....
        /*0904*/ 	.word	0x00007fb0
        /*0908*/ 	.word	0x00000000
        /*090c*/ 	.word	0x00000000
        /*0910*/ 	.short	0x010a
        /*0912*/ 	.byte	0xff
	.zero		1


	//   ....[130]....
        /*0914*/ 	.word	0x00008010
        /*0918*/ 	.word	0x00000000
        /*091c*/ 	.word	0x00000140
        /*0920*/ 	.short	0x010a
        /*0922*/ 	.byte	0xff
	.zero		1


	//   ....[131]....
        /*0924*/ 	.word	0x00008060
        /*0928*/ 	.word	0x00000000
        /*092c*/ 	.word	0x000000c0
        /*0930*/ 	.short	0x010a
        /*0932*/ 	.byte	0xff
	.zero		1


	//   ....[132]....
        /*0934*/ 	.word	0x000080c0
        /*0938*/ 	.word	0x00000000
        /*093c*/ 	.word	0x000000b8
        /*0940*/ 	.short	0x010a
        /*0942*/ 	.byte	0xff
	.zero		1


	//   ....[133]....
        /*0944*/ 	.word	0x00008120
        /*0948*/ 	.word	0x00000003
        /*094c*/ 	.word	0x000000a8
        /*0950*/ 	.short	0x010a
        /*0952*/ 	.byte	0xff
	.zero		1


	//   ....[134]....
        /*0954*/ 	.word	0x00008170
        /*0958*/ 	.word	0x00000000
        /*095c*/ 	.word	0x000000c0
        /*0960*/ 	.short	0x010a
        /*0962*/ 	.byte	0xff
	.zero		1


	//   ....[135]....
        /*0964*/ 	.word	0x000081d0
        /*0968*/ 	.word	0x00000000
        /*096c*/ 	.word	0x000000a0
        /*0970*/ 	.short	0x010a
        /*0972*/ 	.byte	0xff
	.zero		1


	//   ....[136]....
        /*0974*/ 	.word	0x00008220
        /*0978*/ 	.word	0x000000bb
        /*097c*/ 	.word	0x000000e0
        /*0980*/ 	.short	0x010a
        /*0982*/ 	.byte	0xff
	.zero		1


	//----- nvinfo : EIATTR_NUM_MBARRIERS
	.align		4
.L_47:
        /*0984*/ 	.byte	0x03, 0x38
        /*0986*/ 	.short	0x0029


	//----- nvinfo : EIATTR_EXIT_INSTR_OFFSETS
	.align		4
        /*0988*/ 	.byte	0x04, 0x1c
        /*098a*/ 	.short	(.L_49 - .L_48)


	//   ....[0]....
.L_48:
        /*098c*/ 	.word	0x00002c20


	//   ....[1]....
        /*0990*/ 	.word	0x00003120


	//   ....[2]....
        /*0994*/ 	.word	0x00003180


	//   ....[3]....
        /*0998*/ 	.word	0x00004500


	//   ....[4]....
        /*099c*/ 	.word	0x00005030


	//   ....[5]....
        /*09a0*/ 	.word	0x00005070


	//   ....[6]....
        /*09a4*/ 	.word	0x00007660


	//----- nvinfo : EIATTR_MAX_THREADS
	.align		4
.L_49:
        /*09a8*/ 	.byte	0x04, 0x05
        /*09aa*/ 	.short	(.L_51 - .L_50)
.L_50:
        /*09ac*/ 	.word	0x00000100
        /*09b0*/ 	.word	0x00000001
        /*09b4*/ 	.word	0x00000001


	//----- nvinfo : EIATTR_CRS_STACK_SIZE
	.align		4
.L_51:
        /*09b8*/ 	.byte	0x04, 0x1e
        /*09ba*/ 	.short	(.L_53 - .L_52)
.L_52:
        /*09bc*/ 	.word	0x00000000


	//----- nvinfo : EIATTR_CBANK_PARAM_SIZE
	.align		4
.L_53:
        /*09c0*/ 	.byte	0x03, 0x19
        /*09c2*/ 	.short	0x0800


	//----- nvinfo : EIATTR_PARAM_CBANK
	.align		4
        /*09c4*/ 	.byte	0x04, 0x0a
        /*09c6*/ 	.short	(.L_55 - .L_54)
	.align		4
.L_54:
        /*09c8*/ 	.word	index@(.nv.constant0._ZN7cutlass13device_kernelINS_4gemm6kernel13GemmUniversalIN4cute5tupleIJiiiiEEENS1_10collective13CollectiveMmaINS1_35MainloopSm100TmaUmmaWarpSpecializedILi10ELi2ELi4ENS5_IJNS4_1CILi2EEENSA_ILi1EEESC_EEEEENS5_IJNSA_ILi256EEENSA_ILi64EEENSA_ILi128EEEEEEaNS5_IJlSC_lEEEaSJ_NS4_8TiledMMAINS4_8MMA_AtomIJNS4_21SM100_MMA_S8_2x1SM_SSIaaiLi256ELi64ELNS4_4UMMA5MajorE0ELSO_0ELNSN_8SaturateE0EEEEEENS4_6LayoutINS5_IJSC_SC_SC_EEENS5_IJNSA_ILi0EEESU_SU_EEEEENS5_IJNS4_10UnderscoreESX_SX_EEEEENS4_18SM100_TMA_2SM_LOADENS4_14ComposedLayoutINS4_7SwizzleILi3ELi4ELi3EEENS4_18smem_ptr_flag_bitsILi8EEENSS_INS5_IJNSA_ILi8EEESH_EEENS5_IJSH_SC_EEEEEEEvNS4_8identityES10_S1A_vS1B_EENS_8epilogue10collective18CollectiveEpilogueINS1D_23Sm100TmaWarpSpecializedILi1ELi1ELi64ELb0ELb0EEEJNS5_IJSH_SG_SH_EEENS5_IJNSS_ISH_SC_EENSS_ISG_SC_EEEEEaSJ_aSJ_NS1D_6fusion15FusionCallbacksIS1H_NS1M_17LinearCombinationIaiaiLNS_15FloatRoundStyleE2EEES1I_S1L_JEEENS4_5SM1004TMEM4LOAD26SM100_TMEM_LOAD_32dp32b64xENS4_13SM90_TMA_LOADENS11_INS12_ILi2ELi4ELi3EEES15_NSS_INS5_IJS16_SG_EEENS5_IJSG_SC_EEEEEEENS4_39AutoVectorizingCopyWithAssumedAlignmentILi128EEENS4_14SM90_TMA_STOREES21_S23_S23_EEEvvEEEEvNT_6ParamsE)
        /*09cc*/ 	.short	0x0380
        /*09ce*/ 	.short	0x0800


	//----- nvinfo : EIATTR_SW_WAR
	.align		4
.L_55:
        /*09d0*/ 	.byte	0x04, 0x36
        /*09d2*/ 	.short	(.L_57 - .L_56)
.L_56:
        /*09d4*/ 	.word	0x00000008
.L_57:


//--------------------- .nv.callgraph             --------------------------
	.section	.nv.callgraph,"",@"SHT_CUDA_CALLGRAPH"
	.align	4
	.sectionentsize	8
	.align		4
        /*0000*/ 	.word	0x00000000
	.align		4
        /*0004*/ 	.word	0xffffffff
	.align		4
        /*0008*/ 	.word	index@(_ZN7cutlass13device_kernelINS_4gemm6kernel13GemmUniversalIN4cute5tupleIJiiiiEEENS1_10collective13CollectiveMmaINS1_35MainloopSm100TmaUmmaWarpSpecializedILi10ELi2ELi4ENS5_IJNS4_1CILi2EEENSA_ILi1EEESC_EEEEENS5_IJNSA_ILi256EEENSA_ILi64EEENSA_ILi128EEEEEEaNS5_IJlSC_lEEEaSJ_NS4_8TiledMMAINS4_8MMA_AtomIJNS4_21SM100_MMA_S8_2x1SM_SSIaaiLi256ELi64ELNS4_4UMMA5MajorE0ELSO_0ELNSN_8SaturateE0EEEEEENS4_6LayoutINS5_IJSC_SC_SC_EEENS5_IJNSA_ILi0EEESU_SU_EEEEENS5_IJNS4_10UnderscoreESX_SX_EEEEENS4_18SM100_TMA_2SM_LOADENS4_14ComposedLayoutINS4_7SwizzleILi3ELi4ELi3EEENS4_18smem_ptr_flag_bitsILi8EEENSS_INS5_IJNSA_ILi8EEESH_EEENS5_IJSH_SC_EEEEEEEvNS4_8identityES10_S1A_vS1B_EENS_8epilogue10collective18CollectiveEpilogueINS1D_23Sm100TmaWarpSpecializedILi1ELi1ELi64ELb0ELb0EEEJNS5_IJSH_SG_SH_EEENS5_IJNSS_ISH_SC_EENSS_ISG_SC_EEEEEaSJ_aSJ_NS1D_6fusion15FusionCallbacksIS1H_NS1M_17LinearCombinationIaiaiLNS_15FloatRoundStyleE2EEES1I_S1L_JEEENS4_5SM1004TMEM4LOAD26SM100_TMEM_LOAD_32dp32b64xENS4_13SM90_TMA_LOADENS11_INS12_ILi2ELi4ELi3EEES15_NSS_INS5_IJS16_SG_EEENS5_IJSG_SC_EEEEEEENS4_39AutoVectorizingCopyWithAssumedAlignmentILi128EEENS4_14SM90_TMA_STOREES21_S23_S23_EEEvvEEEEvNT_6ParamsE)
	.align		4
        /*000c*/ 	.word	index@(__assertfail)
	.align		4
        /*0010*/ 	.word	0x00000000
	.align		4
        /*0014*/ 	.word	0xfffffffe
	.align		4
        /*0018*/ 	.word	0x00000000
	.align		4
        /*001c*/ 	.word	0xfffffffd
	.align		4
        /*0020*/ 	.word	0x00000000
	.align		4
        /*0024*/ 	.word	0xfffffffc


//--------------------- .nv.constant4             --------------------------
	.section	.nv.constant4,"a",@progbits
	.align	8
	.align		8
.nv.constant4:
        /*0000*/ 	.dword	__assertfail
	.align		8
        /*0008*/ 	.dword	__unnamed_1
	.align		8
        /*0010*/ 	.dword	__unnamed_2
	.align		8
        /*0018*/ 	.dword	_ZN40_INTERNAL_74425f80_4_k_cu_86862955_208764cuda3std3__45__cpo5beginE
	.align		8
        /*0020*/ 	.dword	_ZN40_INTERNAL_74425f80_4_k_cu_86862955_208764cuda3std3__45__cpo3endE
	.align		8
        /*0028*/ 	.dword	_ZN40_INTERNAL_74425f80_4_k_cu_86862955_208764cuda3std3__45__cpo6cbeginE
	.align		8
        /*0030*/ 	.dword	_ZN40_INTERNAL_74425f80_4_k_cu_86862955_208764cuda3std3__45__cpo4cendE
	.align		8
        /*0038*/ 	.dword	_ZN40_INTERNAL_74425f80_4_k_cu_86862955_208764cuda3std3__442_GLOBAL__N__74425f80_4_k_cu_86862955_208766ignoreE
	.align		8
        /*0040*/ 	.dword	_ZN40_INTERNAL_74425f80_4_k_cu_86862955_208764cuda3std3__419piecewise_constructE
	.align		8
        /*0048*/ 	.dword	_ZN40_INTERNAL_74425f80_4_k_cu_86862955_208764cuda3std3__48in_placeE
	.align		8
        /*0050*/ 	.dword	_ZN40_INTERNAL_74425f80_4_k_cu_86862955_208764cuda3std6ranges3__45__cpo4swapE
	.align		8
        /*0058*/ 	.dword	_ZN40_INTERNAL_74425f80_4_k_cu_86862955_208764cuda3std6ranges3__45__cpo9iter_moveE
	.align		8
        /*0060*/ 	.dword	_ZN40_INTERNAL_74425f80_4_k_cu_86862955_208764cute7productE
	.align		8
        /*0068*/ 	.dword	_ZN40_INTERNAL_74425f80_4_k_cu_86862955_208764cute1_E
	.align		8
        /*0070*/ 	.dword	$str$25
	.align		8
        /*0078*/ 	.dword	$str$26
	.align		8
        /*0080*/ 	.dword	$str$27
	.align		8
        /*0088*/ 	.dword	$str$28


//--------------------- .text._ZN7cutlass13device_kernelINS_4gemm6kernel13GemmUniversalIN4cute5tupleIJiiiiEEENS1_10collective13CollectiveMmaINS1_35MainloopSm100TmaUmmaWarpSpecializedILi10ELi2ELi4ENS5_IJNS4_1CILi2EEENSA_ILi1EEESC_EEEEENS5_IJNSA_ILi256EEENSA_ILi64EEENSA_ILi128EEEEEEaNS5_IJlSC_lEEEaSJ_NS4_8TiledMMAINS4_8MMA_AtomIJNS4_21SM100_MMA_S8_2x1SM_SSIaaiLi256ELi64ELNS4_4UMMA5MajorE0ELSO_0ELNSN_8SaturateE0EEEEEENS4_6LayoutINS5_IJSC_SC_SC_EEENS5_IJNSA_ILi0EEESU_SU_EEEEENS5_IJNS4_10UnderscoreESX_SX_EEEEENS4_18SM100_TMA_2SM_LOADENS4_14ComposedLayoutINS4_7SwizzleILi3ELi4ELi3EEENS4_18smem_ptr_flag_bitsILi8EEENSS_INS5_IJNSA_ILi8EEESH_EEENS5_IJSH_SC_EEEEEEEvNS4_8identityES10_S1A_vS1B_EENS_8epilogue10collective18CollectiveEpilogueINS1D_23Sm100TmaWarpSpecializedILi1ELi1ELi64ELb0ELb0EEEJNS5_IJSH_SG_SH_EEENS5_IJNSS_ISH_SC_EENSS_ISG_SC_EEEEEaSJ_aSJ_NS1D_6fusion15FusionCallbacksIS1H_NS1M_17LinearCombinationIaiaiLNS_15FloatRoundStyleE2EEES1I_S1L_JEEENS4_5SM1004TMEM4LOAD26SM100_TMEM_LOAD_32dp32b64xENS4_13SM90_TMA_LOADENS11_INS12_ILi2ELi4ELi3EEES15_NSS_INS5_IJS16_SG_EEENS5_IJSG_SC_EEEEEEENS4_39AutoVectorizingCopyWithAssumedAlignmentILi128EEENS4_14SM90_TMA_STOREES21_S23_S23_EEEvvEEEEvNT_6ParamsE --------------------------
	.section	.text._ZN7cutlass13device_kernelINS_4gemm6kernel13GemmUniversalIN4cute5tupleIJiiiiEEENS1_10collective13CollectiveMmaINS1_35MainloopSm100TmaUmmaWarpSpecializedILi10ELi2ELi4ENS5_IJNS4_1CILi2EEENSA_ILi1EEESC_EEEEENS5_IJNSA_ILi256EEENSA_ILi64EEENSA_ILi128EEEEEEaNS5_IJlSC_lEEEaSJ_NS4_8TiledMMAINS4_8MMA_AtomIJNS4_21SM100_MMA_S8_2x1SM_SSIaaiLi256ELi64ELNS4_4UMMA5MajorE0ELSO_0ELNSN_8SaturateE0EEEEEENS4_6LayoutINS5_IJSC_SC_SC_EEENS5_IJNSA_ILi0EEESU_SU_EEEEENS5_IJNS4_10UnderscoreESX_SX_EEEEENS4_18SM100_TMA_2SM_LOADENS4_14ComposedLayoutINS4_7SwizzleILi3ELi4ELi3EEENS4_18smem_ptr_flag_bitsILi8EEENSS_INS5_IJNSA_ILi8EEESH_EEENS5_IJSH_SC_EEEEEEEvNS4_8identityES10_S1A_vS1B_EENS_8epilogue10collective18CollectiveEpilogueINS1D_23Sm100TmaWarpSpecializedILi1ELi1ELi64ELb0ELb0EEEJNS5_IJSH_SG_SH_EEENS5_IJNSS_ISH_SC_EENSS_ISG_SC_EEEEEaSJ_aSJ_NS1D_6fusion15FusionCallbacksIS1H_NS1M_17LinearCombinationIaiaiLNS_15FloatRoundStyleE2EEES1I_S1L_JEEENS4_5SM1004TMEM4LOAD26SM100_TMEM_LOAD_32dp32b64xENS4_13SM90_TMA_LOADENS11_INS12_ILi2ELi4ELi3EEES15_NSS_INS5_IJS16_SG_EEENS5_IJSG_SC_EEEEEEENS4_39AutoVectorizingCopyWithAssumedAlignmentILi128EEENS4_14SM90_TMA_STOREES21_S23_S23_EEEvvEEEEvNT_6ParamsE,"ax",@progbits
	.align	128
.text._ZN7cutlass13device_kernelINS_4gemm6kernel13GemmUniversalIN4cute5tupleIJiiiiEEENS1_10collective13CollectiveMmaINS1_35MainloopSm100TmaUmmaWarpSpecializedILi10ELi2ELi4ENS5_IJNS4_1CILi2EEENSA_ILi1EEESC_EEEEENS5_IJNSA_ILi256EEENSA_ILi64EEENSA_ILi128EEEEEEaNS5_IJlSC_lEEEaSJ_NS4_8TiledMMAINS4_8MMA_AtomIJNS4_21SM100_MMA_S8_2x1SM_SSIaaiLi256ELi64ELNS4_4UMMA5MajorE0ELSO_0ELNSN_8SaturateE0EEEEEENS4_6LayoutINS5_IJSC_SC_SC_EEENS5_IJNSA_ILi0EEESU_SU_EEEEENS5_IJNS4_10UnderscoreESX_SX_EEEEENS4_18SM100_TMA_2SM_LOADENS4_14ComposedLayoutINS4_7SwizzleILi3ELi4ELi3EEENS4_18smem_ptr_flag_bitsILi8EEENSS_INS5_IJNSA_ILi8EEESH_EEENS5_IJSH_SC_EEEEEEEvNS4_8identityES10_S1A_vS1B_EENS_8epilogue10collective18CollectiveEpilogueINS1D_23Sm100TmaWarpSpecializedILi1ELi1ELi64ELb0ELb0EEEJNS5_IJSH_SG_SH_EEENS5_IJNSS_ISH_SC_EENSS_ISG_SC_EEEEEaSJ_aSJ_NS1D_6fusion15FusionCallbacksIS1H_NS1M_17LinearCombinationIaiaiLNS_15FloatRoundStyleE2EEES1I_S1L_JEEENS4_5SM1004TMEM4LOAD26SM100_TMEM_LOAD_32dp32b64xENS4_13SM90_TMA_LOADENS11_INS12_ILi2ELi4ELi3EEES15_NSS_INS5_IJS16_SG_EEENS5_IJSG_SC_EEEEEEENS4_39AutoVectorizingCopyWithAssumedAlignmentILi128EEENS4_14SM90_TMA_STOREES21_S23_S23_EEEvvEEEEvNT_6ParamsE:
        .type           _ZN7cutlass13device_kernelINS_4gemm6kernel13GemmUniversalIN4cute5tupleIJiiiiEEENS1_10collective13CollectiveMmaINS1_35MainloopSm100TmaUmmaWarpSpecializedILi10ELi2ELi4ENS5_IJNS4_1CILi2EEENSA_ILi1EEESC_EEEEENS5_IJNSA_ILi256EEENSA_ILi64EEENSA_ILi128EEEEEEaNS5_IJlSC_lEEEaSJ_NS4_8TiledMMAINS4_8MMA_AtomIJNS4_21SM100_MMA_S8_2x1SM_SSIaaiLi256ELi64ELNS4_4UMMA5MajorE0ELSO_0ELNSN_8SaturateE0EEEEEENS4_6LayoutINS5_IJSC_SC_SC_EEENS5_IJNSA_ILi0EEESU_SU_EEEEENS5_IJNS4_10UnderscoreESX_SX_EEEEENS4_18SM100_TMA_2SM_LOADENS4_14ComposedLayoutINS4_7SwizzleILi3ELi4ELi3EEENS4_18smem_ptr_flag_bitsILi8EEENSS_INS5_IJNSA_ILi8EEESH_EEENS5_IJSH_SC_EEEEEEEvNS4_8identityES10_S1A_vS1B_EENS_8epilogue10collective18CollectiveEpilogueINS1D_23Sm100TmaWarpSpecializedILi1ELi1ELi64ELb0ELb0EEEJNS5_IJSH_SG_SH_EEENS5_IJNSS_ISH_SC_EENSS_ISG_SC_EEEEEaSJ_aSJ_NS1D_6fusion15FusionCallbacksIS1H_NS1M_17LinearCombinationIaiaiLNS_15FloatRoundStyleE2EEES1I_S1L_JEEENS4_5SM1004TMEM4LOAD26SM100_TMEM_LOAD_32dp32b64xENS4_13SM90_TMA_LOADENS11_INS12_ILi2ELi4ELi3EEES15_NSS_INS5_IJS16_SG_EEENS5_IJSG_SC_EEEEEEENS4_39AutoVectorizingCopyWithAssumedAlignmentILi128EEENS4_14SM90_TMA_STOREES21_S23_S23_EEEvvEEEEvNT_6ParamsE,@function
        .size           _ZN7cutlass13device_kernelINS_4gemm6kernel13GemmUniversalIN4cute5tupleIJiiiiEEENS1_10collective13CollectiveMmaINS1_35MainloopSm100TmaUmmaWarpSpecializedILi10ELi2ELi4ENS5_IJNS4_1CILi2EEENSA_ILi1EEESC_EEEEENS5_IJNSA_ILi256EEENSA_ILi64EEENSA_ILi128EEEEEEaNS5_IJlSC_lEEEaSJ_NS4_8TiledMMAINS4_8MMA_AtomIJNS4_21SM100_MMA_S8_2x1SM_SSIaaiLi256ELi64ELNS4_4UMMA5MajorE0ELSO_0ELNSN_8SaturateE0EEEEEENS4_6LayoutINS5_IJSC_SC_SC_EEENS5_IJNSA_ILi0EEESU_SU_EEEEENS5_IJNS4_10UnderscoreESX_SX_EEEEENS4_18SM100_TMA_2SM_LOADENS4_14ComposedLayoutINS4_7SwizzleILi3ELi4ELi3EEENS4_18smem_ptr_flag_bitsILi8EEENSS_INS5_IJNSA_ILi8EEESH_EEENS5_IJSH_SC_EEEEEEEvNS4_8identityES10_S1A_vS1B_EENS_8epilogue10collective18CollectiveEpilogueINS1D_23Sm100TmaWarpSpecializedILi1ELi1ELi64ELb0ELb0EEEJNS5_IJSH_SG_SH_EEENS5_IJNSS_ISH_SC_EENSS_ISG_SC_EEEEEaSJ_aSJ_NS1D_6fusion15FusionCallbacksIS1H_NS1M_17LinearCombinationIaiaiLNS_15FloatRoundStyleE2EEES1I_S1L_JEEENS4_5SM1004TMEM4LOAD26SM100_TMEM_LOAD_32dp32b64xENS4_13SM90_TMA_LOADENS11_INS12_ILi2ELi4ELi3EEES15_NSS_INS5_IJS16_SG_EEENS5_IJSG_SC_EEEEEEENS4_39AutoVectorizingCopyWithAssumedAlignmentILi128EEENS4_14SM90_TMA_STOREES21_S23_S23_EEEvvEEEEvNT_6ParamsE,(.L_x_168 - _ZN7cutlass13device_kernelINS_4gemm6kernel13GemmUniversalIN4cute5tupleIJiiiiEEENS1_10collective13CollectiveMmaINS1_35MainloopSm100TmaUmmaWarpSpecializedILi10ELi2ELi4ENS5_IJNS4_1CILi2EEENSA_ILi1EEESC_EEEEENS5_IJNSA_ILi256EEENSA_ILi64EEENSA_ILi128EEEEEEaNS5_IJlSC_lEEEaSJ_NS4_8TiledMMAINS4_8MMA_AtomIJNS4_21SM100_MMA_S8_2x1SM_SSIaaiLi256ELi64ELNS4_4UMMA5MajorE0ELSO_0ELNSN_8SaturateE0EEEEEENS4_6LayoutINS5_IJSC_SC_SC_EEENS5_IJNSA_ILi0EEESU_SU_EEEEENS5_IJNS4_10UnderscoreESX_SX_EEEEENS4_18SM100_TMA_2SM_LOADENS4_14ComposedLayoutINS4_7SwizzleILi3ELi4ELi3EEENS4_18smem_ptr_flag_bitsILi8EEENSS_INS5_IJNSA_ILi8EEESH_EEENS5_IJSH_SC_EEEEEEEvNS4_8identityES10_S1A_vS1B_EENS_8epilogue10collective18CollectiveEpilogueINS1D_23Sm100TmaWarpSpecializedILi1ELi1ELi64ELb0ELb0EEEJNS5_IJSH_SG_SH_EEENS5_IJNSS_ISH_SC_EENSS_ISG_SC_EEEEEaSJ_aSJ_NS1D_6fusion15FusionCallbacksIS1H_NS1M_17LinearCombinationIaiaiLNS_15FloatRoundStyleE2EEES1I_S1L_JEEENS4_5SM1004TMEM4LOAD26SM100_TMEM_LOAD_32dp32b64xENS4_13SM90_TMA_LOADENS11_INS12_ILi2ELi4ELi3EEES15_NSS_INS5_IJS16_SG_EEENS5_IJSG_SC_EEEEEEENS4_39AutoVectorizingCopyWithAssumedAlignmentILi128EEENS4_14SM90_TMA_STOREES21_S23_S23_EEEvvEEEEvNT_6ParamsE)
        .other          _ZN7cutlass13device_kernelINS_4gemm6kernel13GemmUniversalIN4cute5tupleIJiiiiEEENS1_10collective13CollectiveMmaINS1_35MainloopSm100TmaUmmaWarpSpecializedILi10ELi2ELi4ENS5_IJNS4_1CILi2EEENSA_ILi1EEESC_EEEEENS5_IJNSA_ILi256EEENSA_ILi64EEENSA_ILi128EEEEEEaNS5_IJlSC_lEEEaSJ_NS4_8TiledMMAINS4_8MMA_AtomIJNS4_21SM100_MMA_S8_2x1SM_SSIaaiLi256ELi64ELNS4_4UMMA5MajorE0ELSO_0ELNSN_8SaturateE0EEEEEENS4_6LayoutINS5_IJSC_SC_SC_EEENS5_IJNSA_ILi0EEESU_SU_EEEEENS5_IJNS4_10UnderscoreESX_SX_EEEEENS4_18SM100_TMA_2SM_LOADENS4_14ComposedLayoutINS4_7SwizzleILi3ELi4ELi3EEENS4_18smem_ptr_flag_bitsILi8EEENSS_INS5_IJNSA_ILi8EEESH_EEENS5_IJSH_SC_EEEEEEEvNS4_8identityES10_S1A_vS1B_EENS_8epilogue10collective18CollectiveEpilogueINS1D_23Sm100TmaWarpSpecializedILi1ELi1ELi64ELb0ELb0EEEJNS5_IJSH_SG_SH_EEENS5_IJNSS_ISH_SC_EENSS_ISG_SC_EEEEEaSJ_aSJ_NS1D_6fusion15FusionCallbacksIS1H_NS1M_17LinearCombinationIaiaiLNS_15FloatRoundStyleE2EEES1I_S1L_JEEENS4_5SM1004TMEM4LOAD26SM100_TMEM_LOAD_32dp32b64xENS4_13SM90_TMA_LOADENS11_INS12_ILi2ELi4ELi3EEES15_NSS_INS5_IJS16_SG_EEENS5_IJSG_SC_EEEEEEENS4_39AutoVectorizingCopyWithAssumedAlignmentILi128EEENS4_14SM90_TMA_STOREES21_S23_S23_EEEvvEEEEvNT_6ParamsE,@"STO_CUDA_ENTRY STV_DEFAULT"
_ZN7cutlass13device_kernelINS_4gemm6kernel13GemmUniversalIN4cute5tupleIJiiiiEEENS1_10collective13CollectiveMmaINS1_35MainloopSm100TmaUmmaWarpSpecializedILi10ELi2ELi4ENS5_IJNS4_1CILi2EEENSA_ILi1EEESC_EEEEENS5_IJNSA_ILi256EEENSA_ILi64EEENSA_ILi128EEEEEEaNS5_IJlSC_lEEEaSJ_NS4_8TiledMMAINS4_8MMA_AtomIJNS4_21SM100_MMA_S8_2x1SM_SSIaaiLi256ELi64ELNS4_4UMMA5MajorE0ELSO_0ELNSN_8SaturateE0EEEEEENS4_6LayoutINS5_IJSC_SC_SC_EEENS5_IJNSA_ILi0EEESU_SU_EEEEENS5_IJNS4_10UnderscoreESX_SX_EEEEENS4_18SM100_TMA_2SM_LOADENS4_14ComposedLayoutINS4_7SwizzleILi3ELi4ELi3EEENS4_18smem_ptr_flag_bitsILi8EEENSS_INS5_IJNSA_ILi8EEESH_EEENS5_IJSH_SC_EEEEEEEvNS4_8identityES10_S1A_vS1B_EENS_8epilogue10collective18CollectiveEpilogueINS1D_23Sm100TmaWarpSpecializedILi1ELi1ELi64ELb0ELb0EEEJNS5_IJSH_SG_SH_EEENS5_IJNSS_ISH_SC_EENSS_ISG_SC_EEEEEaSJ_aSJ_NS1D_6fusion15FusionCallbacksIS1H_NS1M_17LinearCombinationIaiaiLNS_15FloatRoundStyleE2EEES1I_S1L_JEEENS4_5SM1004TMEM4LOAD26SM100_TMEM_LOAD_32dp32b64xENS4_13SM90_TMA_LOADENS11_INS12_ILi2ELi4ELi3EEES15_NSS_INS5_IJS16_SG_EEENS5_IJSG_SC_EEEEEEENS4_39AutoVectorizingCopyWithAssumedAlignmentILi128EEENS4_14SM90_TMA_STOREES21_S23_S23_EEEvvEEEEvNT_6ParamsE:
[----:B------:R-:W1:Y:S01]  /*0000*/  LDC R1, c[0x0][0x37c] ;  /* 0x0000df00ff017b82 */ /* 0x000e620000000800 */
[----:B------:R-:W2:Y:S01]  /*0010*/  S2R R175, SR_TID.X ;  /* 0x0000000000af7919 */ /* 0x000ea20000002100 */
[----:B------:R-:W3:Y:S06]  /*0020*/  LDCU.64 UR6, c[0x0][0x890] ;  /* 0x00011200ff0677ac */ /* 0x000eec0008000a00 */
[----:B------:R-:W4:Y:S01]  /*0030*/  S2UR UR37, SR_CgaCtaId ;  /* 0x00000000002579c3 */ /* 0x000f220000008800 */
[----:B------:R-:W-:Y:S02]  /*0040*/  PRMT R167, RZ, 0x7610, R167 ;  /* 0x00007610ffa77816 */ /* 0x000fe400000000a7 */
[----:B------:R-:W-:Y:S01]  /*0050*/  ELECT P1, URZ, PT ;  /* 0x0000000000ff782f */ /* 0x000fe20003820000 */
[----:B------:R-:W1:Y:S01]  /*0060*/  LDCU.64 UR40, c[0x0][0x358] ;  /* 0x00006b00ff2877ac */ /* 0x000e620008000a00 */
[----:B---3--:R-:W-:-:S04]  /*0070*/  UISETP.NE.U32.AND UP0, UPT, UR6, URZ, UPT ;  /* 0x000000ff0600728c */ /* 0x008fc8000bf05070 */
[----:B------:R-:W-:Y:S02]  /*0080*/  UISETP.NE.AND.EX UP0, UPT, UR7, URZ, UPT, UP0 ;  /* 0x000000ff0700728c */ /* 0x000fe4000bf05300 */
[----:B----4-:R-:W-:Y:S02]  /*0090*/  ULOP3.LUT UR5, UR37, 0x1, URZ, 0xc0, !UPT ;  /* 0x0000000125057892 */ /* 0x010fe4000f8ec0ff */
[----:B------:R-:W-:Y:S01]  /*00a0*/  ULOP3.LUT UR4, UR37, 0x1, URZ, 0x3c, !UPT ;  /* 0x0000000125047892 */ /* 0x000fe2000f8e3cff */
[----:B--2---:R-:W-:-:S05]  /*00b0*/  SHF.R.U32.HI R180, RZ, 0x5, R175 ;  /* 0x00000005ffb47819 */ /* 0x004fca00000116af */
[----:B------:R-:W2:Y:S02]  /*00c0*/  SHFL.IDX PT, R0, R180, RZ, 0x1f ;  /* 0x00001fffb4007589 */ /* 0x000ea400000e0000 */
[----:B--2---:R-:W-:Y:S01]  /*00d0*/  R2UR UR10, R0 ;  /* 0x00000000000a72ca */ /* 0x004fe200000e0000 */
[----:B-1----:R-:W-:-:S14]  /*00e0*/  BRA.U UP0, `(.L_x_0) ;  /* 0x00000001002c7547 */ /* 0x002fdc000b800000 */
[----:B------:R-:W1:Y:S02]  /*00f0*/  LDCU.64 UR8, c[0x0][0x888] ;  /* 0x00011100ff0877ac */ /* 0x000e640008000a00 */
[----:B-1----:R-:W-:-:S04]  /*0100*/  UISETP.NE.U32.AND UP0, UPT, UR8, URZ, UPT ;  /* 0x000000ff0800728c */ /* 0x002fc8000bf05070 */
[----:B------:R-:W-:-:S09]  /*0110*/  UISETP.NE.AND.EX UP0, UPT, UR9, URZ, UPT, UP0 ;  /* 0x000000ff0900728c */ /* 0x000fd2000bf05300 */
[----:B------:R-:W-:Y:S05]  /*0120*/  BRA.U !UP0, `(.L_x_1) ;  /* 0x0000000108107547 */ /* 0x000fea000b800000 */
[----:B------:R-:W1:Y:S02]  /*0130*/  LDC.64 R80, c[0x0][0x888] ;  /* 0x00022200ff507b82 */ /* 0x000e640000000a00 */
[----:B-1----:R1:W5:Y:S01]  /*0140*/  LDG.E R80, desc[UR40][R80.64] ;  /* 0x0000002850507981 */ /* 0x002362000c1e1900 */
[----:B------:R-:W-:Y:S01]  /*0150*/  HFMA2 R167, -RZ, RZ, 0, 5.9604644775390625e-08 ;  /* 0x00000001ffa77431 */ /* 0x000fe200000001ff */
[----:B------:R-:W-:Y:S05]  /*0160*/  BRA `(.L_x_0) ;  /* 0x00000000000c7947 */ /* 0x000fea0003800000 */
.L_x_1:
[----:B------:R-:W1:Y:S01]  /*0170*/  LDCU UR8, c[0x0][0x880] ;  /* 0x00011000ff0877ac */ /* 0x000e620008000800 */
[----:B------:R-:W-:Y:S01]  /*0180*/  HFMA2 R167, -RZ, RZ, 0, 5.9604644775390625e-08 ;  /* 0x00000001ffa77431 */ /* 0x000fe200000001ff */
[----:B-1----:R-:W-:-:S07]  /*0190*/  MOV R80, UR8 ;  /* 0x0000000800507c02 */ /* 0x002fce0008000f00 */
.L_x_0:
[----:B------:R-:W2:Y:S02]  /*01a0*/  LDCU.64 UR8, c[0x0][0x8b0] ;  /* 0x00011600ff0877ac */ /* 0x000ea40008000a00 */
[----:B--2---:R-:W-:-:S04]  /*01b0*/  UISETP.NE.U32.AND UP0, UPT, UR8, URZ, UPT ;  /* 0x000000ff0800728c */ /* 0x004fc8000bf05070 */
[----:B------:R-:W-:-:S09]  /*01c0*/  UISETP.NE.AND.EX UP0, UPT, UR9, URZ, UPT, UP0 ;  /* 0x000000ff0900728c */ /* 0x000fd2000bf05300 */
[----:B------:R-:W-:Y:S05]  /*01d0*/  BRA.U UP0, `(.L_x_2) ;  /* 0x0000000100247547 */ /* 0x000fea000b800000 */
[----:B------:R-:W2:Y:S02]  /*01e0*/  LDCU.64 UR8, c[0x0][0x8a8] ;  /* 0x00011500ff0877ac */ /* 0x000ea40008000a00 */
[----:B--2---:R-:W-:-:S04]  /*01f0*/  UISETP.NE.U32.AND UP0, UPT, UR8, URZ, UPT ;  /* 0x000000ff0800728c */ /* 0x004fc8000bf05070 */
[----:B------:R-:W-:-:S09]  /*0200*/  UISETP.NE.AND.EX UP0, UPT, UR9, URZ, UPT, UP0 ;  /* 0x000000ff0900728c */ /* 0x000fd2000bf05300 */
[----:B------:R-:W-:Y:S05]  /*0210*/  BRA.U !UP0, `(.L_x_3) ;  /* 0x00000001080c7547 */ /* 0x000fea000b800000 */
[----:B------:R-:W2:Y:S02]  /*0220*/  LDC.64 R78, c[0x0][0x8a8] ;  /* 0x00022a00ff4e7b82 */ /* 0x000ea40000000a00 */
[----:B--2---:R2:W5:Y:S01]  /*0230*/  LDG.E R78, desc[UR40][R78.64] ;  /* 0x000000284e4e7981 */ /* 0x004562000c1e1900 */
[----:B------:R-:W-:Y:S05]  /*0240*/  BRA `(.L_x_2) ;  /* 0x0000000000087947 */ /* 0x000fea0003800000 */
.L_x_3:
[----:B------:R-:W2:Y:S02]  /*0250*/  LDCU UR8, c[0x0][0x8a0] ;  /* 0x00011400ff0877ac */ /* 0x000ea40008000800 */
[----:B--2---:R-:W-:Y:S02]  /*0260*/  MOV R78, UR8 ;  /* 0x00000008004e7c02 */ /* 0x004fe40008000f00 */
.L_x_2:
[----:B------:R-:W-:Y:S01]  /*0270*/  IMAD.U32 R0, RZ, RZ, UR10 ;  /* 0x0000000aff007e24 */ /* 0x000fe2000f8e00ff */
[----:B------:R-:W-:Y:S04]  /*0280*/  BSSY.RECONVERGENT B0, `(.L_x_4) ;  /* 0x000000c000007945 */ /* 0x000fe80003800200 */
[C---:B------:R-:W-:Y:S02]  /*0290*/  ISETP.NE.OR P2, PT, R0.reuse, 0x1, !P1 ;  /* 0x000000010000780c */ /* 0x040fe40004f45670 */
[----:B------:R-:W-:-:S11]  /*02a0*/  ISETP.NE.OR P0, PT, R0, 0x3, !P1 ;  /* 0x000000030000780c */ /* 0x000fd60004f05670 */
[----:B------:R-:W-:Y:S05]  /*02b0*/  @P2 BRA `(.L_x_5) ;  /* 0x0000000000202947 */ /* 0x000fea0003800000 */
[----:B------:R-:W3:Y:S02]  /*02c0*/  LDCU.64 UR8, c[0x0][0x348] ;  /* 0x00006900ff0877ac */ /* 0x000ee40008000a00 */
[----:B---3--:R-:W-:Y:S02]  /*02d0*/  UIADD3 UR12, UP1, UPT, UR8, 0x80, URZ ;  /* 0x00000080080c7890 */ /* 0x008fe4000ff3e0ff */
[----:B------:R-:W-:Y:S02]  /*02e0*/  UIADD3 UR8, UP0, UPT, UR8, 0x180, URZ ;  /* 0x0000018008087890 */ /* 0x000fe4000ff1e0ff */
[----:B------:R-:W-:Y:S02]  /*02f0*/  UIADD3.X UR13, UPT, UPT, URZ, UR9, URZ, UP1, !UPT ;  /* 0x00000009ff0d7290 */ /* 0x000fe40008ffe4ff */
[----:B------:R-:W-:-:S07]  /*0300*/  UIADD3.X UR9, UPT, UPT, URZ, UR9, URZ, UP0, !UPT ;  /* 0x00000009ff097290 */ /* 0x000fce00087fe4ff */
[----:B------:R3:W-:Y:S02]  /*0310*/  UTMACCTL.PF [UR12] ;  /* 0x000000000c0079b9 */ /* 0x0007e40008040000 */
[----:B------:R3:W-:Y:S02]  /*0320*/  UTMACCTL.PF [UR8] ;  /* 0x00000000080079b9 */ /* 0x0007e40008040000 */
[----:B---3--:R-:W-:Y:S01]  /*0330*/  NOP ;  /* 0x0000000000007918 */ /* 0x008fe20000000000 */
.L_x_5:
[----:B------:R-:W-:Y:S05]  /*0340*/  BSYNC.RECONVERGENT B0 ;  /* 0x0000000000007941 */ /* 0x000fea0003800200 */
.L_x_4:
[----:B------:R-:W-:Y:S04]  /*0350*/  BSSY.RECONVERGENT B0, `(.L_x_6) ;  /* 0x000000a000007945 */ /* 0x000fe80003800200 */
        /* <DEDUP_REMOVED lines=9> */
.L_x_7:
[----:B------:R-:W-:Y:S05]  /*03f0*/  BSYNC.RECONVERGENT B0 ;  /* 0x0000000000007941 */ /* 0x000fea0003800200 */
.L_x_6:
[----:B------:R-:W3:Y:S01]  /*0400*/  LDCU.64 UR8, c[0x0][0x888] ;  /* 0x00011100ff0877ac */ /* 0x000ee20008000a00 */
[----:B------:R-:W-:Y:S02]  /*0410*/  UISETP.EQ.U32.AND UP1, UPT, UR6, URZ, UPT ;  /* 0x000000ff0600728c */ /* 0x000fe4000bf22070 */
[----:B------:R-:W-:Y:S02]  /*0420*/  UPLOP3.LUT UP5, UPT, UPT, UPT, UPT, 0x80, 0x8 ;  /* 0x000000000008789c */ /* 0x000fe40003faf070 */
[----:B---3--:R-:W-:-:S04]  /*0430*/  UISETP.NE.U32.AND UP0, UPT, UR8, URZ, UPT ;  /* 0x000000ff0800728c */ /* 0x008fc8000bf05070 */
[----:B------:R-:W-:-:S04]  /*0440*/  UISETP.NE.AND.EX UP0, UPT, UR9, URZ, UPT, UP0 ;  /* 0x000000ff0900728c */ /* 0x000fc8000bf05300 */
[----:B------:R-:W-:-:S04]  /*0450*/  UISETP.EQ.OR.EX UP2, UPT, UR7, URZ, !UP0, UP1 ;  /* 0x000000ff0700728c */ /* 0x000fc8000c742710 */
[----:B------:R-:W-:-:S05]  /*0460*/  UP2UR UR44, UPR, URZ, 0x4 ;  /* 0x00000004ff2c7883 */ /* 0x000fca0008000000 */
[----:B------:R-:W-:Y:S07]  /*0470*/  BRA.U !UP2, `(.L_x_8) ;  /* 0x000000010a207547 */ /* 0x000fee000b800000 */
[----:B-----5:R-:W-:Y:S01]  /*0480*/  R2UR UR8, R80 ;  /* 0x00000000500872ca */ /* 0x020fe200000e0000 */
[----:B------:R-:W-:Y:S02]  /*0490*/  UISETP.NE.U32.AND UP2, UPT, UR6, URZ, UPT ;  /* 0x000000ff0600728c */ /* 0x000fe4000bf45070 */
[----:B------:R-:W-:Y:S02]  /*04a0*/  USEL UR6, URZ, 0xffffffff, UP0 ;  /* 0xffffffffff067887 */ /* 0x000fe40008000000 */
[----:B------:R-:W-:-:S08]  /*04b0*/  UISETP.NE.AND.EX UP2, UPT, UR7, URZ, UPT, UP2 ;  /* 0x000000ff0700728c */ /* 0x000fd0000bf45320 */
[----:B------:R-:W-:-:S04]  /*04c0*/  UISETP.NE.AND UP1, UPT, UR8, URZ, UPT ;  /* 0x000000ff0800728c */ /* 0x000fc8000bf25270 */
[----:B------:R-:W-:-:S04]  /*04d0*/  @!UP2 USEL UR6, URZ, 0xffffffff, UP1 ;  /* 0xffffffffff06a887 */ /* 0x000fc80008800000 */
[----:B------:R-:W-:-:S04]  /*04e0*/  ULOP3.LUT UR6, UR6, 0x1, URZ, 0xc0, !UPT ;  /* 0x0000000106067892 */ /* 0x000fc8000f8ec0ff */
[----:B------:R-:W-:-:S11]  /*04f0*/  UISETP.NE.U32.AND UP5, UPT, UR6, 0x1, UPT ;  /* 0x000000010600788c */ /* 0x000fd6000bfa5070 */
.L_x_8:
[----:B------:R-:W3:Y:S01]  /*0500*/  SHFL.IDX PT, R0, R180, RZ, 0x1f ;  /* 0x00001fffb4007589 */ /* 0x000ee200000e0000 */
[----:B------:R-:W-:-:S04]  /*0510*/  UISETP.NE.AND UP1, UPT, UR10, 0x2, UPT ;  /* 0x000000020a00788c */ /* 0x000fc8000bf25270 */
[----:B------:R-:W-:Y:S02]  /*0520*/  UISETP.EQ.AND UP2, UPT, UR5, URZ, !UP1 ;  /* 0x000000ff0500728c */ /* 0x000fe4000cf42270 */
[----:B------:R-:W-:-:S04]  /*0530*/  USEL UR7, URZ, 0x1, UP1 ;  /* 0x00000001ff077887 */ /* 0x000fc80008800000 */
[----:B------:R-:W-:Y:S02]  /*0540*/  PLOP3.LUT P5, PT, P1, PT, UP2, 0x80, 0x8 ;  /* 0x000000000008781c */ /* 0x000fe40000faf028 */
[----:B---3--:R-:W-:-:S13]  /*0550*/  ISETP.NE.AND P0, PT, R0, RZ, PT ;  /* 0x000000ff0000720c */ /* 0x008fda0003f05270 */
[----:B------:R-:W-:Y:S05]  /*0560*/  @P0 BRA `(.L_x_9) ;  /* 0x0000000000800947 */ /* 0x000fea0003800000 */
[----:B------:R-:W-:Y:S01]  /*0570*/  ELECT P0, URZ, PT ;  /* 0x0000000000ff782f */ /* 0x000fe20003800000 */
[----:B------:R-:W-:-:S12]  /*0580*/  BSSY.RECONVERGENT B0, `(.L_x_9) ;  /* 0x000001e000007945 */ /* 0x000fd80003800200 */
[----:B------:R-:W-:Y:S05]  /*0590*/  @!P0 BRA `(.L_x_10) ;  /* 0x0000000000708947 */ /* 0x000fea0003800000 */
[----:B------:R-:W-:Y:S01]  /*05a0*/  UMOV UR8, 0x400 ;  /* 0x0000040000087882 */ /* 0x000fe20000000000 */
[----:B------:R-:W-:Y:S01]  /*05b0*/  UMOV UR6, 0x1 ;  /* 0x0000000100067882 */ /* 0x000fe20000000000 */
[----:B------:R-:W-:Y:S02]  /*05c0*/  ULEA UR8, UR37, UR8, 0x18 ;  /* 0x0000000825087291 */ /* 0x000fe4000f8ec0ff */
[----:B------:R-:W-:-:S04]  /*05d0*/  UIADD3 UR12, UPT, UPT, -UR6, 0x100000, URZ ;  /* 0x00100000060c7890 */ /* 0x000fc8000fffe1ff */
[----:B------:R-:W-:Y:S02]  /*05e0*/  USHF.L.U32 UR13, UR12, 0xb, URZ ;  /* 0x0000000b0c0d7899 */ /* 0x000fe400080006ff */
[----:B------:R-:W-:Y:S01]  /*05f0*/  USHF.L.U32 UR12, UR12, 0x1, URZ ;  /* 0x000000010c0c7899 */ /* 0x000fe200080006ff */
[----:B------:R-:W3:Y:S11]  /*0600*/  FENCE.VIEW.ASYNC.S ;  /* 0x00000000000073c6 */ /* 0x000ef60000000000 */
[----:B---3--:R3:W4:Y:S01]  /*0610*/  SYNCS.EXCH.64 URZ, [UR8], UR12 ;  /* 0x0000000c08ff75b2 */ /* 0x0087220008000100 */
[----:B------:R3:W1:Y:S01]  /*0620*/  SYNCS.EXCH.64 URZ, [UR8+0x50], UR12 ;  /* 0x0000500c08ff75b2 */ /* 0x0006620008000100 */
        /* <DEDUP_REMOVED lines=17> */
[----:B------:R3:W1:Y:S02]  /*0740*/  SYNCS.EXCH.64 URZ, [UR8+0x98], UR12 ;  /* 0x0000980c08ff75b2 */ /* 0x0006640008000100 */
[----:B---3--:R-:W-:Y:S01]  /*0750*/  NOP ;  /* 0x0000000000007918 */ /* 0x008fe20000000000 */
.L_x_10:
[----:B------:R-:W-:Y:S05]  /*0760*/  BSYNC.RECONVERGENT B0 ;  /* 0x0000000000007941 */ /* 0x000fea0003800200 */
.L_x_9:
[----:B------:R-:W3:Y:S01]  /*0770*/  SHFL.IDX PT, R0, R180, RZ, 0x1f ;  /* 0x00001fffb4007589 */ /* 0x000ee200000e0000 */
[----:B------:R-:W-:Y:S01]  /*0780*/  NOP ;  /* 0x0000000000007918 */ /* 0x000fe20000000000 */
[----:B---3--:R-:W-:-:S13]  /*0790*/  ISETP.NE.AND P0, PT, R0, 0x1, PT ;  /* 0x000000010000780c */ /* 0x008fda0003f05270 */
[----:B------:R-:W-:Y:S05]  /*07a0*/  @P0 BRA `(.L_x_11) ;  /* 0x00000000003c0947 */ /* 0x000fea0003800000 */
[----:B------:R-:W-:Y:S01]  /*07b0*/  UMOV UR9, 0x400 ;  /* 0x0000040000097882 */ /* 0x000fe20000000000 */
[----:B------:R-:W-:Y:S01]  /*07c0*/  UMOV UR8, 0x20 ;  /* 0x0000002000087882 */ /* 0x000fe20000000000 */
[----:B------:R-:W-:Y:S01]  /*07d0*/  UMOV UR6, 0x80 ;  /* 0x0000008000067882 */ /* 0x000fe20000000000 */
[----:B------:R-:W-:Y:S02]  /*07e0*/  ULEA UR9, UR37, UR9, 0x18 ;  /* 0x0000000925097291 */ /* 0x000fe4000f8ec0ff */
[----:B------:R-:W-:-:S04]  /*07f0*/  UIADD3 UR12, UPT, UPT, -UR8, 0x100000, URZ ;  /* 0x00100000080c7890 */ /* 0x000fc8000fffe1ff */
[----:B------:R-:W-:Y:S02]  /*0800*/  USHF.L.U32 UR13, UR12, 0xb, URZ ;  /* 0x0000000b0c0d7899 */ /* 0x000fe400080006ff */
[----:B------:R-:W-:Y:S02]  /*0810*/  USHF.L.U32 UR12, UR12, 0x1, URZ ;  /* 0x000000010c0c7899 */ /* 0x000fe400080006ff */
[----:B------:R-:W-:-:S04]  /*0820*/  UIADD3 UR14, UPT, UPT, -UR6, 0x100000, URZ ;  /* 0x00100000060e7890 */ /* 0x000fc8000fffe1ff */
[----:B------:R-:W-:Y:S02]  /*0830*/  USHF.L.U32 UR15, UR14, 0xb, URZ ;  /* 0x0000000b0e0f7899 */ /* 0x000fe400080006ff */
[----:B------:R-:W-:Y:S01]  /*0840*/  USHF.L.U32 UR14, UR14, 0x1, URZ ;  /* 0x000000010e0e7899 */ /* 0x000fe200080006ff */
[----:B------:R-:W-:Y:S01]  /*0850*/  ELECT P0, URZ, PT ;  /* 0x0000000000ff782f */ /* 0x000fe20003800000 */
[----:B------:R-:W3:Y:S02]  /*0860*/  FENCE.VIEW.ASYNC.S ;  /* 0x00000000000073c6 */ /* 0x000ee40000000000 */
[----:B---3--:R3:W1:Y:S08]  /*0870*/  SYNCS.EXCH.64 URZ, [UR9+0xa0], UR12 ;  /* 0x0000a00c09ff75b2 */ /* 0x0086700008000100 */
[----:B------:R3:W1:Y:S01]  /*0880*/  SYNCS.EXCH.64 URZ, [UR9+0xa8], UR14 ;  /* 0x0000a80e09ff75b2 */ /* 0x0006620008000100 */
[----:B------:R-:W-:Y:S01]  /*0890*/  NOP ;  /* 0x0000000000007918 */ /* 0x000fe20000000000 */
.L_x_11:
[----:B------:R-:W2:Y:S01]  /*08a0*/  SHFL.IDX PT, R0, R180, RZ, 0x1f ;  /* 0x00001fffb4007589 */ /* 0x000ea200000e0000 */
[----:B------:R-:W-:Y:S01]  /*08b0*/  NOP ;  /* 0x0000000000007918 */ /* 0x000fe20000000000 */
[----:B--2---:R-:W-:-:S13]  /*08c0*/  ISETP.NE.AND P0, PT, R0, 0x3, PT ;  /* 0x000000030000780c */ /* 0x004fda0003f05270 */
[----:B------:R-:W-:Y:S05]  /*08d0*/  @P0 BRA `(.L_x_12) ;  /* 0x00000000002c0947 */ /* 0x000fea0003800000 */
[----:B------:R-:W-:Y:S01]  /*08e0*/  UMOV UR8, 0x400 ;  /* 0x0000040000087882 */ /* 0x000fe20000000000 */
[----:B------:R-:W-:Y:S01]  /*08f0*/  UMOV UR6, 0x20 ;  /* 0x0000002000067882 */ /* 0x000fe20000000000 */
[----:B------:R-:W-:Y:S02]  /*0900*/  ULEA UR8, UR37, UR8, 0x18 ;  /* 0x0000000825087291 */ /* 0x000fe4000f8ec0ff */
[----:B---3--:R-:W-:-:S04]  /*0910*/  UIADD3 UR12, UPT, UPT, -UR6, 0x100000, URZ ;  /* 0x00100000060c7890 */ /* 0x008fc8000fffe1ff */
[----:B------:R-:W-:Y:S02]  /*0920*/  USHF.L.U32 UR13, UR12, 0xb, URZ ;  /* 0x0000000b0c0d7899 */ /* 0x000fe400080006ff */
[----:B------:R-:W-:Y:S01]  /*0930*/  USHF.L.U32 UR12, UR12, 0x1, URZ ;  /* 0x000000010c0c7899 */ /* 0x000fe200080006ff */
[----:B------:R-:W-:Y:S01]  /*0940*/  ELECT P0, URZ, PT ;  /* 0x0000000000ff782f */ /* 0x000fe20003800000 */
[----:B------:R-:W2:Y:S10]  /*0950*/  FENCE.VIEW.ASYNC.S ;  /* 0x00000000000073c6 */ /* 0x000eb40000000000 */
[----:B--2---:R2:W3:Y:S01]  /*0960*/  SYNCS.EXCH.64 URZ, [UR8+0xb0], UR12 ;  /* 0x0000b00c08ff75b2 */ /* 0x0044e20008000100 */
[----:B------:R2:W1:Y:S01]  /*0970*/  SYNCS.EXCH.64 URZ, [UR8+0xb8], UR12 ;  /* 0x0000b80c08ff75b2 */ /* 0x0004620008000100 */
[----:B------:R-:W-:Y:S01]  /*0980*/  NOP ;  /* 0x0000000000007918 */ /* 0x000fe20000000000 */
.L_x_12:
[----:B------:R-:W4:Y:S01]  /*0990*/  SHFL.IDX PT, R0, R180, RZ, 0x1f ;  /* 0x00001fffb4007589 */ /* 0x000f2200000e0000 */
[----:B------:R-:W-:Y:S01]  /*09a0*/  NOP ;  /* 0x0000000000007918 */ /* 0x000fe20000000000 */
[----:B----4-:R-:W-:-:S13]  /*09b0*/  ISETP.NE.AND P0, PT, R0, 0x4, PT ;  /* 0x000000040000780c */ /* 0x010fda0003f05270 */
[----:B------:R-:W-:Y:S05]  /*09c0*/  @P0 BRA `(.L_x_13) ;  /* 0x0000000000480947 */ /* 0x000fea0003800000 */
[----:B---3--:R-:W-:Y:S01]  /*09d0*/  UMOV UR9, 0x1e0 ;  /* 0x000001e000097882 */ /* 0x008fe20000000000 */
[----:B--2---:R-:W-:Y:S01]  /*09e0*/  UMOV UR8, 0x400 ;  /* 0x0000040000087882 */ /* 0x004fe20000000000 */
[----:B------:R-:W-:Y:S01]  /*09f0*/  USEL UR9, UR9, 0x1a0, UP5 ;  /* 0x000001a009097887 */ /* 0x000fe2000a800000 */
        /* <DEDUP_REMOVED lines=9> */
[----:B------:R-:W2:Y:S02]  /*0a90*/  FENCE.VIEW.ASYNC.S ;  /* 0x00000000000073c6 */ /* 0x000ea40000000000 */
[----:B--2---:R4:W2:Y:S08]  /*0aa0*/  SYNCS.EXCH.64 URZ, [UR8+0xc0], UR12 ;  /* 0x0000c00c08ff75b2 */ /* 0x0048b00008000100 */
[----:B------:R4:W3:Y:S01]  /*0ab0*/  SYNCS.EXCH.64 URZ, [UR8+0xd0], UR14 ;  /* 0x0000d00e08ff75b2 */ /* 0x0008e20008000100 */
[----:B------:R4:W1:Y:S01]  /*0ac0*/  SYNCS.EXCH.64 URZ, [UR8+0xc8], UR12 ;  /* 0x0000c80c08ff75b2 */ /* 0x0008620008000100 */
[----:B------:R4:W1:Y:S02]  /*0ad0*/  SYNCS.EXCH.64 URZ, [UR8+0xd8], UR14 ;  /* 0x0000d80e08ff75b2 */ /* 0x0008640008000100 */
[----:B----4-:R-:W-:Y:S01]  /*0ae0*/  NOP ;  /* 0x0000000000007918 */ /* 0x010fe20000000000 */
.L_x_13:
[----:B------:R-:W4:Y:S01]  /*0af0*/  SHFL.IDX PT, R0, R180, RZ, 0x1f ;  /* 0x00001fffb4007589 */ /* 0x000f2200000e0000 */
[----:B------:R-:W-:Y:S01]  /*0b00*/  NOP ;  /* 0x0000000000007918 */ /* 0x000fe20000000000 */
[----:B----4-:R-:W-:-:S13]  /*0b10*/  ISETP.NE.AND P0, PT, R0, 0x5, PT ;  /* 0x000000050000780c */ /* 0x010fda0003f05270 */
[----:B------:R-:W-:Y:S05]  /*0b20*/  @P0 BRA `(.L_x_14) ;  /* 0x0000000000540947 */ /* 0x000fea0003800000 */
[----:B---3--:R-:W-:Y:S01]  /*0b30*/  UMOV UR9, 0x400 ;  /* 0x0000040000097882 */ /* 0x008fe20000000000 */
[----:B--2---:R-:W-:Y:S01]  /*0b40*/  UMOV UR8, 0x1 ;  /* 0x0000000100087882 */ /* 0x004fe20000000000 */
        /* <DEDUP_REMOVED lines=13> */
[----:B------:R4:W1:Y:S01]  /*0c20*/  SYNCS.EXCH.64 URZ, [UR9+0x108], UR14 ;  /* 0x0001080e09ff75b2 */ /* 0x0008620008000100 */
[----:B------:R4:W1:Y:S01]  /*0c30*/  SYNCS.EXCH.64 URZ, [UR9+0xf0], UR12 ;  /* 0x0000f00c09ff75b2 */ /* 0x0008620008000100 */
[----:B------:R4:W1:Y:S01]  /*0c40*/  SYNCS.EXCH.64 URZ, [UR9+0x110], UR14 ;  /* 0x0001100e09ff75b2 */ /* 0x0008620008000100 */
[----:B------:R4:W1:Y:S01]  /*0c50*/  SYNCS.EXCH.64 URZ, [UR9+0xf8], UR12 ;  /* 0x0000f80c09ff75b2 */ /* 0x0008620008000100 */
[----:B------:R4:W1:Y:S02]  /*0c60*/  SYNCS.EXCH.64 URZ, [UR9+0x118], UR14 ;  /* 0x0001180e09ff75b2 */ /* 0x0008640008000100 */
[----:B----4-:R-:W-:Y:S01]  /*0c70*/  NOP ;  /* 0x0000000000007918 */ /* 0x010fe20000000000 */
.L_x_14:
[----:B------:R-:W4:Y:S01]  /*0c80*/  SHFL.IDX PT, R0, R180, RZ, 0x1f ;  /* 0x00001fffb4007589 */ /* 0x000f2200000e0000 */
[----:B------:R-:W-:Y:S01]  /*0c90*/  ISETP.NE.OR P1, PT, RZ, UR10, !P1 ;  /* 0x0000000aff007c0c */ /* 0x000fe2000cf25670 */
[----:B------:R-:W-:Y:S01]  /*0ca0*/  NOP ;  /* 0x0000000000007918 */ /* 0x000fe20000000000 */
[----:B----4-:R-:W-:-:S13]  /*0cb0*/  ISETP.NE.AND P0, PT, R0, 0x3, PT ;  /* 0x000000030000780c */ /* 0x010fda0003f05270 */
[----:B------:R-:W-:Y:S05]  /*0cc0*/  @P0 BRA `(.L_x_15) ;  /* 0x0000000000340947 */ /* 0x000fea0003800000 */
[----:B--2---:R-:W-:Y:S01]  /*0cd0*/  UMOV UR8, 0x400 ;  /* 0x0000040000087882 */ /* 0x004fe20000000000 */
[----:B------:R-:W-:Y:S01]  /*0ce0*/  UMOV UR6, 0x20 ;  /* 0x0000002000067882 */ /* 0x000fe20000000000 */
[----:B------:R-:W-:Y:S02]  /*0cf0*/  ULEA UR8, UR37, UR8, 0x18 ;  /* 0x0000000825087291 */ /* 0x000fe4000f8ec0ff */
[----:B---3--:R-:W-:-:S04]  /*0d00*/  UIADD3 UR12, UPT, UPT, -UR6, 0x100000, URZ ;  /* 0x00100000060c7890 */ /* 0x008fc8000fffe1ff */
[----:B------:R-:W-:Y:S02]  /*0d10*/  USHF.L.U32 UR13, UR12, 0xb, URZ ;  /* 0x0000000b0c0d7899 */ /* 0x000fe400080006ff */
[----:B------:R-:W-:Y:S01]  /*0d20*/  USHF.L.U32 UR12, UR12, 0x1, URZ ;  /* 0x000000010c0c7899 */ /* 0x000fe200080006ff */
[----:B------:R-:W-:Y:S01]  /*0d30*/  ELECT P0, URZ, PT ;  /* 0x0000000000ff782f */ /* 0x000fe20003800000 */
[----:B------:R-:W2:Y:S10]  /*0d40*/  FENCE.VIEW.ASYNC.S ;  /* 0x00000000000073c6 */ /* 0x000eb40000000000 */
[----:B--2---:R4:W2:Y:S01]  /*0d50*/  SYNCS.EXCH.64 URZ, [UR8+0x120], UR12 ;  /* 0x0001200c08ff75b2 */ /* 0x0048a20008000100 */
[----:B------:R4:W3:Y:S01]  /*0d60*/  SYNCS.EXCH.64 URZ, [UR8+0x130], UR12 ;  /* 0x0001300c08ff75b2 */ /* 0x0008e20008000100 */
[----:B------:R4:W1:Y:S01]  /*0d70*/  SYNCS.EXCH.64 URZ, [UR8+0x128], UR12 ;  /* 0x0001280c08ff75b2 */ /* 0x0008620008000100 */
[----:B------:R4:W1:Y:S02]  /*0d80*/  SYNCS.EXCH.64 URZ, [UR8+0x138], UR12 ;  /* 0x0001380c08ff75b2 */ /* 0x0008640008000100 */
[----:B----4-:R-:W-:Y:S01]  /*0d90*/  NOP ;  /* 0x0000000000007918 */ /* 0x010fe20000000000 */
.L_x_15:
[----:B------:R-:W-:Y:S01]  /*0da0*/  VOTEU.ALL UP1, P1 ;  /* 0x0000000000ff7886 */ /* 0x000fe20000820000 */
[----:B--2---:R-:W2:Y:S01]  /*0db0*/  LDCU UR8, c[0x0][0x36c] ;  /* 0x00006d80ff0877ac */ /* 0x004ea20008000800 */
[----:B------:R-:W-:Y:S01]  /*0dc0*/  NOP ;  /* 0x0000000000007918 */ /* 0x000fe20000000000 */
[----:B------:R-:W-:Y:S01]  /*0dd0*/  LOP3.LUT R10, R175, 0x1f, RZ, 0xc0, !PT ;  /* 0x0000001faf0a7812 */ /* 0x000fe200078ec0ff */
[----:B---3--:R-:W-:Y:S01]  /*0de0*/  UMOV UR12, 0x20 ;  /* 0x00000020000c7882 */ /* 0x008fe20000000000 */
[----:B------:R-:W-:Y:S01]  /*0df0*/  @!UP1 UMOV UR6, 0x400 ;  /* 0x0000040000069882 */ /* 0x000fe20000000000 */
[----:B------:R-:W-:-:S04]  /*0e00*/  @!UP1 UIADD3 UR12, UPT, UPT, -UR12, 0x100000, URZ ;  /* 0x001000000c0c9890 */ /* 0x000fc8000fffe1ff */
[----:B------:R-:W-:Y:S02]  /*0e10*/  @!UP1 USHF.L.U32 UR13, UR12, 0xb, URZ ;  /* 0x0000000b0c0d9899 */ /* 0x000fe400080006ff */
[----:B------:R-:W-:Y:S02]  /*0e20*/  @!UP1 USHF.L.U32 UR12, UR12, 0x1, URZ ;  /* 0x000000010c0c9899 */ /* 0x000fe400080006ff */
[----:B------:R-:W-:Y:S01]  /*0e30*/  @!UP1 ULEA UR6, UR37, UR6, 0x18 ;  /* 0x0000000625069291 */ /* 0x000fe2000f8ec0ff */
[----:B------:R-:W-:Y:S01]  /*0e40*/  VOTEU.ALL UP1, P1 ;  /* 0x0000000000ff7886 */ /* 0x000fe20000820000 */
[----:B------:R-:W-:Y:S01]  /*0e50*/  UISETP.NE.AND UP4, UPT, UR10, URZ, UPT ;  /* 0x000000ff0a00728c */ /* 0x000fe2000bf85270 */
[----:B------:R-:W3:Y:S09]  /*0e60*/  FENCE.VIEW.ASYNC.S ;  /* 0x00000000000073c6 */ /* 0x000ef20000000000 */
[----:B---3--:R3:W4:Y:S01]  /*0e70*/  @!UP1 SYNCS.EXCH.64 URZ, [UR6+0x140], UR12 ;  /* 0x0001400c06ff95b2 */ /* 0x0087220008000100 */
[----:B--2---:R-:W-:-:S09]  /*0e80*/  UISETP.EQ.U32.AND UP1, UPT, UR8, 0x1, UPT ;  /* 0x000000010800788c */ /* 0x004fd2000bf22070 */
[----:B------:R-:W-:Y:S05]  /*0e90*/  BRA.U !UP1, `(.L_x_16) ;  /* 0x0000000109087547 */ /* 0x000fea000b800000 */
[----:B-1--4-:R-:W-:Y:S01]  /*0ea0*/  UCGABAR_ARV ;  /* 0x00000000000079c7 */ /* 0x012fe20008000000 */
[----:B------:R-:W-:Y:S05]  /*0eb0*/  BRA `(.L_x_17) ;  /* 0x0000000000047947 */ /* 0x000fea0003800000 */
.L_x_16:
[----:B-1--4-:R-:W-:Y:S01]  /*0ec0*/  NOP ;  /* 0x0000000000007918 */ /* 0x012fe20000000000 */
.L_x_17:
[----:B------:R-:W1:Y:S01]  /*0ed0*/  S2R R166, SR_CTAID.Y ;  /* 0x0000000000a67919 */ /* 0x000e620000002600 */
[----:B------:R-:W-:-:S05]  /*0ee0*/  CS2R.32 R165, SR_CgaSize ;  /* 0x0000000000a57805 */ /* 0x000fca0000008a00 */
[----:B------:R-:W-:-:S05]  /*0ef0*/  IMAD R165, R165, -0xa0, RZ ;  /* 0xffffff60a5a57824 */ /* 0x000fca00078e02ff */
[----:B---3--:R-:W-:-:S14]  /*0f00*/  R2UR UR6, R165 ;  /* 0x00000000a50672ca */ /* 0x008fdc00000e0000 */
[----:B------:R-:W2:Y:S01]  /*0f10*/  LDCU UR6, c[0x0][UR6+0x2b4] ;  /* 0x00005680060677ac */ /* 0x000ea20008000800 */
[----:B------:R-:W-:-:S05]  /*0f20*/  CS2R.32 R0, SR_CgaSize ;  /* 0x0000000000007805 */ /* 0x000fca0000008a00 */
[----:B------:R-:W-:-:S06]  /*0f30*/  IMAD R0, R0, -0xa0, RZ ;  /* 0xffffff6000007824 */ /* 0x000fcc00078e02ff */
[----:B------:R-:W3:Y:S01]  /*0f40*/  LDC R0, c[0x0][R0+0x2a4] ;  /* 0x0000a90000007b82 */ /* 0x000ee20000000800 */
[----:B------:R-:W-:Y:S01]  /*0f50*/  PRMT R8, RZ, 0x7610, R8 ;  /* 0x00007610ff087816 */ /* 0x000fe20000000008 */
[----:B------:R-:W4:Y:S01]  /*0f60*/  S2R R11, SR_CTAID.X ;  /* 0x00000000000b7919 */ /* 0x000f220000002500 */
[----:B------:R-:W-:-:S05]  /*0f70*/  CS2R.32 R165, SR_CgaSize ;  /* 0x0000000000a57805 */ /* 0x000fca0000008a00 */
[----:B------:R-:W-:-:S05]  /*0f80*/  IMAD R165, R165, -0xa0, RZ ;  /* 0xffffff60a5a57824 */ /* 0x000fca00078e02ff */
[----:B------:R-:W-:-:S14]  /*0f90*/  R2UR UR8, R165 ;  /* 0x00000000a50872ca */ /* 0x000fdc00000e0000 */
[----:B------:R-:W3:Y:S01]  /*0fa0*/  LDCU UR8, c[0x0][UR8+0x2b0] ;  /* 0x00005600080877ac */ /* 0x000ee20008000800 */
[----:B------:R-:W-:Y:S01]  /*0fb0*/  UISETP.NE.AND UP2, UPT, UR10, 0x2, UPT ;  /* 0x000000020a00788c */ /* 0x000fe2000bf45270 */
[----:B------:R-:W2:Y:S01]  /*0fc0*/  LDC R9, c[0x0][0xb24] ;  /* 0x0002c900ff097b82 */ /* 0x000ea20000000800 */
[----:B------:R-:W-:-:S05]  /*0fd0*/  CS2R.32 R2, SR_CgaSize ;  /* 0x0000000000027805 */ /* 0x000fca0000008a00 */
[----:B------:R-:W-:-:S06]  /*0fe0*/  IMAD R2, R2, -0xa0, RZ ;  /* 0xffffff6002027824 */ /* 0x000fcc00078e02ff */
[----:B------:R-:W3:Y:S08]  /*0ff0*/  LDC R2, c[0x0][R2+0x2a0] ;  /* 0x0000a80002027b82 */ /* 0x000ef00000000800 */
[----:B------:R-:W3:Y:S01]  /*1000*/  LDC R72, c[0x0][0xb24] ;  /* 0x0002c900ff487b82 */ /* 0x000ee20000000800 */
[----:B-1----:R-:W-:-:S07]  /*1010*/  I2FP.F32.U32 R3, R166 ;  /* 0x000000a600037245 */ /* 0x002fce0000201000 */
[----:B------:R-:W1:Y:S01]  /*1020*/  S2UR UR36, SR_CTAID.Z ;  /* 0x00000000002479c3 */ /* 0x000e620000002700 */
[----:B--2---:R-:W-:Y:S01]  /*1030*/  ISETP.GE.AND P0, PT, R9, 0x1, PT ;  /* 0x000000010900780c */ /* 0x004fe20003f06270 */
[----:B----4-:R-:W-:Y:S01]  /*1040*/  IMAD.MOV.U32 R165, RZ, RZ, R11 ;  /* 0x000000ffffa57224 */ /* 0x010fe200078e000b */
[----:B------:R-:W-:Y:S01]  /*1050*/  I2FP.F32.U32 R4, R11 ;  /* 0x0000000b00047245 */ /* 0x000fe20000201000 */
[----:B------:R-:W-:Y:S01]  /*1060*/  FMUL R3, R3, UR6 ;  /* 0x0000000603037c20 */ /* 0x000fe20008400000 */
[----:B------:R-:W2:Y:S03]  /*1070*/  LDCU UR6, c[0x0][0xb30] ;  /* 0x00016600ff0677ac */ /* 0x000ea60008000800 */
[----:B---3--:R-:W-:Y:S01]  /*1080*/  FMUL R4, R4, UR8 ;  /* 0x0000000804047c20 */ /* 0x008fe20008400000 */
[----:B------:R-:W3:Y:S08]  /*1090*/  F2I.U32.TRUNC.NTZ R145, R3 ;  /* 0x0000000300917305 */ /* 0x000ef0000020f000 */
[----:B------:R-:W4:Y:S01]  /*10a0*/  F2I.U32.TRUNC.NTZ R164, R4 ;  /* 0x0000000400a47305 */ /* 0x000f22000020f000 */
[----:B--2---:R-:W-:Y:S01]  /*10b0*/  UISETP.NE.AND UP3, UPT, UR6, 0x1, UPT ;  /* 0x000000010600788c */ /* 0x004fe2000bf65270 */
[----:B---3--:R-:W-:-:S05]  /*10c0*/  IADD3 R145, PT, PT, -R145, RZ, RZ ;  /* 0x000000ff91917210 */ /* 0x008fca0007ffe1ff */
[----:B------:R-:W-:Y:S01]  /*10d0*/  IMAD R145, R0, R145, R166 ;  /* 0x0000009100917224 */ /* 0x000fe200078e02a6 */
[----:B------:R-:W-:Y:S01]  /*10e0*/  PRMT R0, RZ, 0x7610, R0 ;  /* 0x00007610ff007816 */ /* 0x000fe20000000000 */
[----:B----4-:R-:W-:-:S04]  /*10f0*/  IMAD.MOV R164, RZ, RZ, -R164 ;  /* 0x000000ffffa47224 */ /* 0x010fc800078e0aa4 */
[----:B------:R-:W-:Y:S01]  /*1100*/  IMAD R164, R2, R164, R11 ;  /* 0x000000a402a47224 */ /* 0x000fe200078e020b */
[----:B-1----:R-:W-:Y:S06]  /*1110*/  BRA.U UP4, `(.L_x_18) ;  /* 0x0000000104247547 */ /* 0x002fec000b800000 */
[----:B------:R-:W-:Y:S01]  /*1120*/  ISETP.NE.AND P1, PT, R145, RZ, PT ;  /* 0x000000ff9100720c */ /* 0x000fe20003f25270 */
[----:B------:R-:W-:Y:S01]  /*1130*/  IMAD.MOV.U32 R0, RZ, RZ, 0x3 ;  /* 0x00000003ff007424 */ /* 0x000fe200078e00ff */
[C---:B------:R-:W-:Y:S02]  /*1140*/  LOP3.LUT R3, R164.reuse, 0xfffffffe, RZ, 0xc0, !PT ;  /* 0xfffffffea4037812 */ /* 0x040fe400078ec0ff */
[----:B------:R-:W-:Y:S02]  /*1150*/  ISETP.LT.U32.OR P1, PT, R164, 0x2, !P1 ;  /* 0x00000002a400780c */ /* 0x000fe40004f21470 */
[----:B------:R-:W-:Y:S02]  /*1160*/  SHF.L.U32 R0, R0, R3, RZ ;  /* 0x0000000300007219 */ /* 0x000fe400000006ff */
[----:B------:R-:W-:Y:S02]  /*1170*/  SEL R5, RZ, 0x1, !P1 ;  /* 0x00000001ff057807 */ /* 0x000fe40004800000 */
[----:B------:R-:W-:-:S05]  /*1180*/  SEL R2, RZ, 0x2, !P1 ;  /* 0x00000002ff027807 */ /* 0x000fca0004800000 */
[----:B------:R-:W-:-:S05]  /*1190*/  IMAD.IADD R2, R5, 0x1, R2 ;  /* 0x0000000105027824 */ /* 0x000fca00078e0202 */
[----:B------:R-:W-:Y:S02]  /*11a0*/  PRMT R8, R2, 0x7610, R8 ;  /* 0x0000761002087816 */ /* 0x000fe40000000008 */
.L_x_18:
[----:B------:R-:W-:Y:S05]  /*11b0*/  @!P0 BRA `(.L_x_19) ;  /* 0x0000000000b88947 */ /* 0x000fea0003800000 */
[----:B------:R-:W1:Y:S01]  /*11c0*/  LDC.64 R4, c[0x0][0xb18] ;  /* 0x0002c600ff047b82 */ /* 0x000e620000000a00 */
[----:B------:R-:W-:-:S07]  /*11d0*/  ISETP.NE.AND P0, PT, R9, 0x1, PT ;  /* 0x000000010900780c */ /* 0x000fce0003f05270 */
[----:B------:R-:W2:Y:S08]  /*11e0*/  LDC R14, c[0x0][0xb0c] ;  /* 0x0002c300ff0e7b82 */ /* 0x000eb00000000800 */
[----:B------:R-:W3:Y:S08]  /*11f0*/  LDC R13, c[0x0][0x370] ;  /* 0x0000dc00ff0d7b82 */ /* 0x000ef00000000800 */
[----:B------:R-:W4:Y:S01]  /*1200*/  LDC R16, c[0x0][0x374] ;  /* 0x0000dd00ff107b82 */ /* 0x000f220000000800 */
[----:B-1----:R-:W-:-:S07]  /*1210*/  ISETP.NE.AND P1, PT, R4, 0x1, PT ;  /* 0x000000010400780c */ /* 0x002fce0003f25270 */
[----:B------:R-:W3:Y:S01]  /*1220*/  LDC.64 R6, c[0x0][0xb10] ;  /* 0x0002c400ff067b82 */ /* 0x000ee20000000a00 */
[----:B--2---:R-:W-:-:S07]  /*1230*/  ISETP.NE.AND P2, PT, R14, 0x1, PT ;  /* 0x000000010e00780c */ /* 0x004fce0003f45270 */
[----:B------:R-:W1:Y:S08]  /*1240*/  LDC R12, c[0x0][0xb20] ;  /* 0x0002c800ff0c7b82 */ /* 0x000e700000000800 */
[----:B------:R-:W2:Y:S01]  /*1250*/  LDC.64 R2, c[0x0][0xb28] ;  /* 0x0002ca00ff027b82 */ /* 0x000ea20000000a00 */
[----:B----4-:R-:W-:-:S04]  /*1260*/  IMAD.HI.U32 R15, R16, R5, RZ ;  /* 0x00000005100f7227 */ /* 0x010fc800078e00ff */
[----:B------:R-:W-:-:S04]  /*1270*/  IMAD.HI.U32 R5, R166, R5, RZ ;  /* 0x00000005a6057227 */ /* 0x000fc800078e00ff */
[----:B---3--:R-:W-:-:S04]  /*1280*/  IMAD.HI.U32 R18, R13, R6, RZ ;  /* 0x000000060d127227 */ /* 0x008fc800078e00ff */
[C---:B------:R-:W-:Y:S01]  /*1290*/  IMAD.HI.U32 R20, R11.reuse, R6, RZ ;  /* 0x000000060b147227 */ /* 0x040fe200078e00ff */
[-C--:B------:R-:W-:Y:S02]  /*12a0*/  @P2 SHF.R.U32.HI R13, RZ, R7.reuse, R18 ;  /* 0x00000007ff0d2219 */ /* 0x080fe40000011612 */
[-C--:B-1----:R-:W-:Y:S02]  /*12b0*/  @P1 SHF.R.U32.HI R16, RZ, R12.reuse, R15 ;  /* 0x0000000cff101219 */ /* 0x082fe4000001160f */
[----:B------:R-:W-:Y:S02]  /*12c0*/  SHF.R.U32.HI R5, RZ, R12, R5 ;  /* 0x0000000cff057219 */ /* 0x000fe40000011605 */
[----:B------:R-:W-:Y:S02]  /*12d0*/  SHF.R.U32.HI R20, RZ, R7, R20 ;  /* 0x00000007ff147219 */ /* 0x000fe40000011614 */
[----:B------:R-:W-:Y:S01]  /*12e0*/  SEL R5, R166, R5, !P1 ;  /* 0x00000005a6057207 */ /* 0x000fe20004800000 */
[----:B--2---:R-:W-:Y:S01]  /*12f0*/  IMAD.HI.U32 R18, R16, R2, RZ ;  /* 0x0000000210127227 */ /* 0x004fe200078e00ff */
[----:B------:R-:W-:-:S02]  /*1300*/  SEL R165, R11, R20, !P2 ;  /* 0x000000140ba57207 */ /* 0x000fc40005000000 */
[----:B------:R-:W-:Y:S01]  /*1310*/  IADD3 R7, PT, PT, -R5, RZ, RZ ;  /* 0x000000ff05077210 */ /* 0x000fe20007ffe1ff */
[----:B------:R-:W-:Y:S01]  /*1320*/  IMAD.HI.U32 R6, R13, R2, RZ ;  /* 0x000000020d067227 */ /* 0x000fe200078e00ff */
[----:B------:R-:W-:-:S03]  /*1330*/  @P0 SHF.R.U32.HI R16, RZ, R3, R18 ;  /* 0x00000003ff100219 */ /* 0x000fc60000011612 */
[----:B------:R-:W-:Y:S01]  /*1340*/  IMAD R7, R4, R7, R166 ;  /* 0x0000000704077224 */ /* 0x000fe200078e02a6 */
[----:B------:R-:W-:Y:S01]  /*1350*/  @P0 SHF.R.U32.HI R13, RZ, R3, R6 ;  /* 0x00000003ff0d0219 */ /* 0x000fe20000011606 */
[----:B------:R-:W-:-:S04]  /*1360*/  IMAD R16, R16, R9, RZ ;  /* 0x0000000910107224 */ /* 0x000fc800078e02ff */
[----:B------:R-:W-:Y:S01]  /*1370*/  IMAD R6, R13, R9, RZ ;  /* 0x000000090d067224 */ /* 0x000fe200078e02ff */
[----:B------:R-:W-:-:S04]  /*1380*/  ISETP.GE.AND P1, PT, R5, R16, PT ;  /* 0x000000100500720c */ /* 0x000fc80003f26270 */
[----:B------:R-:W-:Y:S01]  /*1390*/  ISETP.GE.OR P1, PT, R165, R6, P1 ;  /* 0x00000006a500720c */ /* 0x000fe20000f26670 */
[----:B------:R-:W-:-:S05]  /*13a0*/  IMAD.HI.U32 R6, R5, R2, RZ ;  /* 0x0000000205067227 */ /* 0x000fca00078e00ff */
[----:B------:R-:W-:-:S04]  /*13b0*/  SHF.R.U32.HI R6, RZ, R3, R6 ;  /* 0x00000003ff067219 */ /* 0x000fc80000011606 */
[----:B------:R-:W-:-:S03]  /*13c0*/  SEL R6, R5, R6, !P0 ;  /* 0x0000000605067207 */ /* 0x000fc60004000000 */
[----:B------:R-:W-:Y:S01]  /*13d0*/  @!P1 IMAD.HI.U32 R12, R165, R2, RZ ;  /* 0x00000002a50c9227 */ /* 0x000fe200078e00ff */
[----:B------:R-:W-:-:S04]  /*13e0*/  IADD3 R2, PT, PT, -R6, RZ, RZ ;  /* 0x000000ff06027210 */ /* 0x000fc80007ffe1ff */
[----:B------:R-:W-:Y:S01]  /*13f0*/  @!P1 SHF.R.U32.HI R12, RZ, R3, R12 ;  /* 0x00000003ff0c9219 */ /* 0x000fe2000001160c */
[----:B------:R-:W-:-:S03]  /*1400*/  IMAD R2, R9, R2, R5 ;  /* 0x0000000209027224 */ /* 0x000fc600078e0205 */
[----:B------:R-:W-:-:S05]  /*1410*/  @!P1 SEL R3, R165, R12, !P0 ;  /* 0x0000000ca5039207 */ /* 0x000fca0004000000 */
[--C-:B------:R-:W-:Y:S02]  /*1420*/  @!P1 IMAD.IADD R6, R6, 0x1, -R3.reuse ;  /* 0x0000000106069824 */ /* 0x100fe400078e0a03 */
[----:B------:R-:W-:Y:S01]  /*1430*/  @!P1 IMAD R3, R2, R13, R3 ;  /* 0x0000000d02039224 */ /* 0x000fe200078e0203 */
[----:B------:R-:W-:Y:S01]  /*1440*/  IADD3 R2, PT, PT, -R165, RZ, RZ ;  /* 0x000000ffa5027210 */ /* 0x000fe20007ffe1ff */
[----:B------:R-:W-:Y:S02]  /*1450*/  @!P1 IMAD R5, R6, R9, R165 ;  /* 0x0000000906059224 */ /* 0x000fe400078e02a5 */
[----:B------:R-:W-:Y:S02]  /*1460*/  @!P1 IMAD.MOV.U32 R165, RZ, RZ, R3 ;  /* 0x000000ffffa59224 */ /* 0x000fe400078e0003 */
[----:B------:R-:W-:Y:S02]  /*1470*/  IMAD R2, R14, R2, R11 ;  /* 0x000000020e027224 */ /* 0x000fe400078e020b */
[----:B------:R-:W-:-:S02]  /*1480*/  IMAD R166, R5, R4, R7 ;  /* 0x0000000405a67224 */ /* 0x000fc400078e0207 */
[----:B------:R-:W-:Y:S02]  /*1490*/  IMAD R165, R165, R14, R2 ;  /* 0x0000000ea5a57224 */ /* 0x000fe400078e0202 */
.L_x_19:
[----:B------:R-:W-:Y:S05]  /*14a0*/  BRA.U UP3, `(.L_x_20) ;  /* 0x0000000103407547 */ /* 0x000fea000b800000 */
[----:B------:R-:W1:Y:S08]  /*14b0*/  LDC.64 R4, c[0x0][0xb10] ;  /* 0x0002c400ff047b82 */ /* 0x000e700000000a00 */
[----:B------:R-:W2:Y:S08]  /*14c0*/  LDC.64 R2, c[0x0][0xb18] ;  /* 0x0002c600ff027b82 */ /* 0x000eb00000000a00 */
[----:B------:R-:W3:Y:S08]  /*14d0*/  LDC R6, c[0x0][0xb20] ;  /* 0x0002c800ff067b82 */ /* 0x000ef00000000800 */
[----:B------:R-:W4:Y:S01]  /*14e0*/  LDC R12, c[0x0][0xb0c] ;  /* 0x0002c300ff0c7b82 */ /* 0x000f220000000800 */
[----:B-1----:R-:W-:-:S05]  /*14f0*/  IMAD.HI.U32 R4, R165, R4, RZ ;  /* 0x00000004a5047227 */ /* 0x002fca00078e00ff */
[----:B------:R-:W-:Y:S01]  /*1500*/  SHF.R.U32.HI R4, RZ, R5, R4 ;  /* 0x00000005ff047219 */ /* 0x000fe20000011604 */
[----:B--2---:R-:W-:Y:S01]  /*1510*/  IMAD.HI.U32 R3, R166, R3, RZ ;  /* 0x00000003a6037227 */ /* 0x004fe200078e00ff */
[----:B------:R-:W-:-:S04]  /*1520*/  ISETP.NE.AND P0, PT, R2, 0x1, PT ;  /* 0x000000010200780c */ /* 0x000fc80003f05270 */
[----:B---3--:R-:W-:-:S04]  /*1530*/  SHF.R.U32.HI R3, RZ, R6, R3 ;  /* 0x00000006ff037219 */ /* 0x008fc80000011603 */
[----:B------:R-:W-:Y:S02]  /*1540*/  SEL R3, R166, R3, !P0 ;  /* 0x00000003a6037207 */ /* 0x000fe40004000000 */
[----:B----4-:R-:W-:-:S04]  /*1550*/  ISETP.NE.AND P1, PT, R12, 0x1, PT ;  /* 0x000000010c00780c */ /* 0x010fc80003f25270 */
[----:B------:R-:W-:-:S05]  /*1560*/  SEL R6, R165, R4, !P1 ;  /* 0x00000004a5067207 */ /* 0x000fca0004800000 */
[----:B------:R-:W-:Y:S02]  /*1570*/  IMAD.IADD R4, R3, 0x1, -R6 ;  /* 0x0000000103047824 */ /* 0x000fe400078e0a06 */
[----:B------:R-:W-:Y:S02]  /*1580*/  IMAD.IADD R3, R6, 0x1, -R3 ;  /* 0x0000000106037824 */ /* 0x000fe400078e0a03 */
[----:B------:R-:W-:Y:S02]  /*1590*/  IMAD R165, R4, R12, R165 ;  /* 0x0000000c04a57224 */ /* 0x000fe400078e02a5 */
[----:B------:R-:W-:Y:S02]  /*15a0*/  IMAD R166, R3, R2, R166 ;  /* 0x0000000203a67224 */ /* 0x000fe400078e02a6 */
.L_x_20:
[----:B------:R-:W-:Y:S05]  /*15b0*/  BRA.U !UP1, `(.L_x_21) ;  /* 0x00000001090c7547 */ /* 0x000fea000b800000 */
[----:B------:R-:W-:Y:S01]  /*15c0*/  UCGABAR_WAIT ;  /* 0x0000000000007dc7 */ /* 0x000fe20008000000 */
[----:B------:R-:W-:Y:S01]  /*15d0*/  CCTL.IVALL ;  /* 0x00000000ff00798f */ /* 0x000fe20002000000 */
[----:B------:R-:W-:Y:S05]  /*15e0*/  BRA `(.L_x_22) ;  /* 0x0000000000047947 */ /* 0x000fea0003800000 */
.L_x_21:
[----:B------:R-:W-:Y:S06]  /*15f0*/  BAR.SYNC.DEFER_BLOCKING 0x0 ;  /* 0x0000000000007b1d */ /* 0x000fec0000010000 */
.L_x_22:
[----:B------:R-:W-:Y:S05]  /*1600*/  BRA.U UP2, `(.L_x_23) ;  /* 0x00000015028c7547 */ /* 0x000fea000b800000 */
[----:B------:R-:W1:Y:S01]  /*1610*/  LDCU UR15, c[0x0][0x38c] ;  /* 0x00007180ff0f77ac */ /* 0x000e620008000800 */
[----:B------:R-:W2:Y:S01]  /*1620*/  LDC R9, c[0x0][0x370] ;  /* 0x0000dc00ff097b82 */ /* 0x000ea20000000800 */
[C---:B------:R-:W-:Y:S01]  /*1630*/  IMAD.SHL.U32 R17, R11.reuse, 0x20, RZ ;  /* 0x000000200b117824 */ /* 0x040fe200078e00ff */
[----:B------:R-:W-:Y:S01]  /*1640*/  PLOP3.LUT P1, PT, PT, PT, UP5, 0x80, 0x8 ;  /* 0x000000000008781c */ /* 0x000fe20003f2f058 */
[----:B------:R-:W-:Y:S01]  /*1650*/  UISETP.NE.AND UP1, UPT, UR10, URZ, UPT ;  /* 0x000000ff0a00728c */ /* 0x000fe2000bf25270 */
[----:B------:R-:W-:Y:S01]  /*1660*/  ISETP.NE.AND P4, PT, R10, RZ, P5 ;  /* 0x000000ff0a00720c */ /* 0x000fe20002f85270 */
[----:B------:R-:W-:Y:S01]  /*1670*/  IMAD.SHL.U32 R16, R11, 0x80, RZ ;  /* 0x000000800b107824 */ /* 0x000fe200078e00ff */
[----:B------:R-:W-:Y:S01]  /*1680*/  PLOP3.LUT P1, PT, P1, PT, PT, 0x8, 0x80 ;  /* 0x000000000080781c */ /* 0x000fe20000f2e170 */
[----:B------:R-:W-:Y:S01]  /*1690*/  IMAD.MOV.U32 R15, RZ, RZ, 0x1 ;  /* 0x00000001ff0f7424 */ /* 0x000fe200078e00ff */
[----:B------:R-:W3:Y:S01]  /*16a0*/  LDC R0, c[0x0][0x374] ;  /* 0x0000dd00ff007b82 */ /* 0x000ee20000000800 */
[----:B------:R-:W-:Y:S01]  /*16b0*/  IMAD.MOV.U32 R14, RZ, RZ, RZ ;  /* 0x000000ffff0e7224 */ /* 0x000fe200078e00ff */
[----:B------:R-:W-:Y:S01]  /*16c0*/  CS2R R12, SRZ ;  /* 0x00000000000c7805 */ /* 0x000fe2000001ff00 */
[----:B------:R-:W-:Y:S01]  /*16d0*/  IMAD.MOV.U32 R10, RZ, RZ, 0x1 ;  /* 0x00000001ff0a7424 */ /* 0x000fe200078e00ff */
[----:B------:R-:W-:Y:S01]  /*16e0*/  LOP3.LUT R17, R17, 0x20, RZ, 0xc0, !PT ;  /* 0x0000002011117812 */ /* 0x000fe200078ec0ff */
[----:B------:R-:W4:Y:S01]  /*16f0*/  LDCU.64 UR24, c[0x0][0x348] ;  /* 0x00006900ff1877ac */ /* 0x000f220008000a00 */
[----:B-1----:R-:W-:-:S02]  /*1700*/  UIADD3 UR4, UPT, UPT, UR15, 0x7f, URZ ;  /* 0x0000007f0f047890 */ /* 0x002fc4000fffe0ff */
[----:B------:R-:W-:Y:S02]  /*1710*/  USEL UR7, UR7, 0x2, UP1 ;  /* 0x0000000207077887 */ /* 0x000fe40008800000 */
[----:B------:R-:W-:Y:S01]  /*1720*/  USHF.R.S32.HI UR22, URZ, 0x1f, UR4 ;  /* 0x0000001fff167899 */ /* 0x000fe20008011404 */
[----:B------:R-:W-:-:S03]  /*1730*/  UMOV UR13, URZ ;  /* 0x000000ff000d7c82 */ /* 0x000fc60008000000 */
[----:B------:R-:W-:Y:S02]  /*1740*/  ULEA.HI UR22, UR22, UR4, URZ, 0x7 ;  /* 0x0000000416167291 */ /* 0x000fe4000f8f38ff */
[----:B------:R-:W-:Y:S02]  /*1750*/  UIADD3 UR4, UPT, UPT, UR15, -0x1, URZ ;  /* 0xffffffff0f047890 */ /* 0x000fe4000fffe0ff */
[----:B------:R-:W-:Y:S02]  /*1760*/  USHF.R.S32.HI UR22, URZ, 0x7, UR22 ;  /* 0x00000007ff167899 */ /* 0x000fe40008011416 */
[----:B------:R-:W-:Y:S02]  /*1770*/  UISETP.GE.U32.AND UP2, UPT, UR4, -0xff, UPT ;  /* 0xffffff010400788c */ /* 0x000fe4000bf46070 */
[----:B------:R-:W-:Y:S02]  /*1780*/  UISETP.LT.U32.AND UP0, UPT, UR22, 0xa, UPT ;  /* 0x0000000a1600788c */ /* 0x000fe4000bf01070 */
[----:B------:R-:W-:-:S02]  /*1790*/  UIADD3 UR15, UPT, UPT, UR15, 0xfe, URZ ;  /* 0x000000fe0f0f7890 */ /* 0x000fc4000fffe0ff */
[----:B------:R-:W-:-:S04]  /*17a0*/  USEL UR21, UR22, 0xa, UP0 ;  /* 0x0000000a16157887 */ /* 0x000fc80008000000 */
[----:B------:R-:W-:Y:S02]  /*17b0*/  UIADD3 UR6, UPT, UPT, UR21, -0x1, URZ ;  /* 0xffffffff15067890 */ /* 0x000fe4000fffe0ff */
[----:B------:R-:W-:Y:S02]  /*17c0*/  @UP2 UIADD3 UR6, UPT, UPT, UR21, URZ, URZ ;  /* 0x000000ff15062290 */ /* 0x000fe4000fffe0ff */
[----:B------:R-:W-:Y:S02]  /*17d0*/  UIADD3 UR14, UPT, UPT, UR22, -UR21, URZ ;  /* 0x80000015160e7290 */ /* 0x000fe4000fffe0ff */
[----:B------:R-:W-:Y:S02]  /*17e0*/  UIADD3 UR5, UPT, UPT, UR6, 0x1, URZ ;  /* 0x0000000106057890 */ /* 0x000fe4000fffe0ff */
[----:B--2-4-:R-:W-:-:S12]  /*17f0*/  UIADD3 UR6, UPT, UPT, -UR6, URZ, URZ ;  /* 0x000000ff06067290 */ /* 0x014fd8000fffe1ff */
.L_x_43:
[----:B------:R-:W-:Y:S01]  /*1800*/  UISETP.NE.AND UP0, UPT, UR37, URZ, UPT ;  /* 0x000000ff2500728c */ /* 0x000fe2000bf05270 */
[----:B------:R-:W1:Y:S08]  /*1810*/  S2UR UR37, SR_CgaCtaId ;  /* 0x00000000002579c3 */ /* 0x000e700000008800 */
[----:B------:R-:W-:Y:S05]  /*1820*/  BRA.U UP0, `(.L_x_24) ;  /* 0x0000000100347547 */ /* 0x000fea000b800000 */
[----:B------:R-:W2:Y:S01]  /*1830*/  S2R R2, SR_CgaCtaId ;  /* 0x0000000000027919 */ /* 0x000ea20000008800 */
[----:B------:R-:W-:-:S04]  /*1840*/  MOV R3, 0x400 ;  /* 0x0000040000037802 */ /* 0x000fc80000000f00 */
[----:B--2---:R-:W-:Y:S02]  /*1850*/  LEA R3, R2, R3, 0x18 ;  /* 0x0000000302037211 */ /* 0x004fe400078ec0ff */
[----:B------:R-:W-:-:S03]  /*1860*/  SHF.L.U32 R2, R10, 0x1f, RZ ;  /* 0x0000001f0a027819 */ /* 0x000fc600000006ff */
[----:B------:R-:W-:-:S04]  /*1870*/  IMAD R3, R12, 0x8, R3 ;  /* 0x000000080c037824 */ /* 0x000fc800078e0203 */
[----:B------:R-:W2:Y:S02]  /*1880*/  SYNCS.PHASECHK.TRANS64.TRYWAIT P0, [R3+URZ+0x130], R2 ;  /* 0x00013002030075a7 */ /* 0x000ea400080011ff */
[----:B--2---:R-:W-:Y:S05]  /*1890*/  @!P0 BRA `(.L_x_25) ;  /* 0x0000005c00748947 */ /* 0x004fea0003800000 */
.L_x_120:
[----:B------:R-:W-:Y:S01]  /*18a0*/  VIADD R12, R12, 0x1 ;  /* 0x000000010c0c7836 */ /* 0x000fe20000000000 */
[----:B------:R2:W-:Y:S04]  /*18b0*/  SYNCS.ARRIVE.TRANS64.A1T0 RZ, [R3+URZ+0x120], RZ ;  /* 0x000120ff03ff79a7 */ /* 0x0005e800081000ff */
[----:B------:R-:W-:-:S04]  /*18c0*/  ISETP.NE.AND P0, PT, R12, 0x2, PT ;  /* 0x000000020c00780c */ /* 0x000fc80003f05270 */
[----:B------:R-:W-:Y:S02]  /*18d0*/  SEL R12, R12, RZ, P0 ;  /* 0x000000ff0c0c7207 */ /* 0x000fe40000000000 */
[----:B--2---:R-:W-:-:S04]  /*18e0*/  SEL R3, RZ, 0x1, P0 ;  /* 0x00000001ff037807 */ /* 0x004fc80000000000 */
[----:B------:R-:W-:-:S07]  /*18f0*/  LOP3.LUT R10, R10, R3, RZ, 0x3c, !PT ;  /* 0x000000030a0a7212 */ /* 0x000fce00078e3cff */
.L_x_24:
[----:B------:R-:W-:Y:S01]  /*1900*/  UMOV UR4, 0x400 ;  /* 0x0000040000047882 */ /* 0x000fe20000000000 */
[----:B------:R-:W-:Y:S01]  /*1910*/  LEA.HI R3, R165, R165, RZ, 0x1 ;  /* 0x000000a5a5037211 */ /* 0x000fe200078f08ff */
[----:B-1----:R-:W-:Y:S01]  /*1920*/  ULEA UR4, UR37, UR4, 0x18 ;  /* 0x0000000425047291 */ /* 0x002fe2000f8ec0ff */
[----:B------:R-:W-:Y:S01]  /*1930*/  SHF.L.U32 R2, R15, 0x1f, RZ ;  /* 0x0000001f0f027819 */ /* 0x000fe200000006ff */
[----:B------:R-:W-:Y:S01]  /*1940*/  UISETP.GE.U32.AND UP0, UPT, UR15, 0xff, UPT ;  /* 0x000000ff0f00788c */ /* 0x000fe2000bf06070 */
[----:B------:R-:W-:Y:S01]  /*1950*/  R2UR UR35, R16 ;  /* 0x00000000102372ca */ /* 0x000fe200000e0000 */
[----:B------:R-:W-:Y:S01]  /*1960*/  ULEA UR8, UR13, UR4, 0x3 ;  /* 0x000000040d087291 */ /* 0x000fe2000f8e18ff */
[----:B------:R-:W-:Y:S01]  /*1970*/  IMAD.SHL.U32 R3, R3, 0x80, RZ ;  /* 0x0000008003037824 */ /* 0x000fe200078e00ff */
[----:B------:R-:W-:Y:S01]  /*1980*/  R2UR UR11, R17 ;  /* 0x00000000110b72ca */ /* 0x000fe200000e0000 */
[----:B------:R-:W-:-:S03]  /*1990*/  UMOV UR23, URZ ;  /* 0x000000ff00177c82 */ /* 0x000fc60008000000 */
[----:B------:R-:W-:-:S03]  /*19a0*/  LOP3.LUT R3, R3, 0xffffff00, RZ, 0xc0, !PT ;  /* 0xffffff0003037812 */ /* 0x000fc600078ec0ff */
[----:B------:R1:W2:Y:S01]  /*19b0*/  SYNCS.PHASECHK.TRANS64.TRYWAIT P0, [UR8+0x50], R2 ;  /* 0x00005002ff0075a7 */ /* 0x0002a20008001108 */
[----:B------:R-:W-:Y:S02]  /*19c0*/  R2UR UR9, R3 ;  /* 0x00000000030972ca */ /* 0x000fe400000e0000 */
[----:B------:R-:W-:-:S11]  /*19d0*/  R2UR UR8, R166 ;  /* 0x00000000a60872ca */ /* 0x000fd600000e0000 */
[----:B------:R-:W-:Y:S02]  /*19e0*/  ULOP3.LUT UR35, UR9, 0x80, UR35, 0xf8, !UPT ;  /* 0x0000008009237892 */ /* 0x000fe4000f8ef823 */
[----:B------:R-:W-:Y:S01]  /*19f0*/  ULEA UR11, UR8, UR11, 0x6 ;  /* 0x0000000b080b7291 */ /* 0x000fe2000f8e30ff */
[----:B------:R-:W-:Y:S11]  /*1a00*/  BRA.U !UP0, `(.L_x_26) ;  /* 0x0000000108c07547 */ /* 0x000ff6000b800000 */
[----:B------:R-:W-:Y:S01]  /*1a10*/  UMOV UR16, UR6 ;  /* 0x0000000600107c82 */ /* 0x000fe20008000000 */
[----:B------:R-:W-:Y:S01]  /*1a20*/  UMOV UR17, UR13 ;  /* 0x0000000d00117c82 */ /* 0x000fe20008000000 */
[----:B------:R-:W-:-:S05]  /*1a30*/  UMOV UR34, URZ ;  /* 0x000000ff00227c82 */ /* 0x000fca0008000000 */
.L_x_32:
[----:B------:R-:W-:Y:S01]  /*1a40*/  ULEA UR33, UR17, UR4, 0x3 ;  /* 0x0000000411217291 */ /* 0x000fe2000f8e18ff */
[----:B------:R-:W-:Y:S01]  /*1a50*/  @P5 MOV R3, 0xa000 ;  /* 0x0000a00000035802 */ /* 0x000fe20000000f00 */
[----:B-12-4-:R-:W-:Y:S10]  /*1a60*/  @P0 BRA `(.L_x_27) ;  /* 0x00000000000c0947 */ /* 0x016ff40003800000 */
[----:B------:R-:W-:-:S04]  /*1a70*/  SHF.L.U32 R5, R15, 0x1f, RZ ;  /* 0x0000001f0f057819 */ /* 0x000fc800000006ff */
[----:B------:R-:W2:Y:S02]  /*1a80*/  SYNCS.PHASECHK.TRANS64.TRYWAIT P0, [UR33+0x50], R5 ;  /* 0x00005005ff0075a7 */ /* 0x000ea40008001121 */
[----:B--2---:R-:W-:Y:S05]  /*1a90*/  @!P0 BRA `(.L_x_28) ;  /* 0x0000005c00088947 */ /* 0x004fea0003800000 */
.L_x_27:
[----:B------:R2:W-:Y:S01]  /*1aa0*/  @P5 SYNCS.ARRIVE.TRANS64 RZ, [UR33], R3 ;  /* 0x00000003ffff59a7 */ /* 0x0005e20008000021 */
[----:B------:R-:W-:Y:S02]  /*1ab0*/  ULOP3.LUT UR8, UR7, 0x2, URZ, 0xfc, !UPT ;  /* 0x0000000207087892 */ /* 0x000fe4000f8efcff */
[----:B------:R-:W-:Y:S02]  /*1ac0*/  UIADD3 UR16, UPT, UPT, UR16, 0x1, URZ ;  /* 0x0000000110107890 */ /* 0x000fe4000fffe0ff */
[----:B------:R-:W-:Y:S02]  /*1ad0*/  UISETP.NE.AND UP0, UPT, UR8, 0x2, UPT ;  /* 0x000000020800788c */ /* 0x000fe4000bf05270 */
[----:B------:R-:W-:-:S07]  /*1ae0*/  UISETP.NE.AND UP2, UPT, UR16, 0x1, UPT ;  /* 0x000000011000788c */ /* 0x000fce000bf45270 */
[----:B------:R-:W-:Y:S05]  /*1af0*/  BRA.U UP0, `(.L_x_29) ;  /* 0x0000000100047547 */ /* 0x000fea000b800000 */
[----:B------:R-:W-:Y:S05]  /*1b00*/  BPT.TRAP 0x1 ;  /* 0x000000040000795c */ /* 0x000fea0000300000 */
.L_x_29:
[----:B------:R-:W-:Y:S04]  /*1b10*/  BSSY.RECONVERGENT B0, `(.L_x_30) ;  /* 0x0000003000007945 */ /* 0x000fe80003800200 */
[----:B------:R-:W-:Y:S05]  /*1b20*/  @!P4 BRA `(.L_x_31) ;  /* 0x000000000004c947 */ /* 0x000fea0003800000 */
[----:B------:R-:W-:Y:S05]  /*1b30*/  BPT.TRAP 0x1 ;  /* 0x000000040000795c */ /* 0x000fea0000300000 */
.L_x_31:
[----:B------:R-:W-:Y:S05]  /*1b40*/  BSYNC.RECONVERGENT B0 ;  /* 0x0000000000007941 */ /* 0x000fea0003800200 */
.L_x_30:
[----:B------:R-:W-:Y:S02]  /*1b50*/  UIADD3 UR13, UPT, UPT, UR17, 0x1, URZ ;  /* 0x00000001110d7890 */ /* 0x000fe4000fffe0ff */
[----:B------:R-:W-:Y:S02]  /*1b60*/  ULEA UR32, UR17, UR4, 0xe ;  /* 0x0000000411207291 */ /* 0x000fe4000f8e70ff */
[----:B------:R-:W-:Y:S02]  /*1b70*/  UISETP.NE.AND UP0, UPT, UR13, 0xa, UPT ;  /* 0x0000000a0d00788c */ /* 0x000fe4000bf05270 */
[----:B------:R-:W-:Y:S02]  /*1b80*/  UIADD3 UR28, UP1, UPT, UR24, 0x80, URZ ;  /* 0x00000080181c7890 */ /* 0x000fe4000ff3e0ff */
[----:B------:R-:W-:Y:S02]  /*1b90*/  USEL UR9, URZ, 0x1, UP0 ;  /* 0x00000001ff097887 */ /* 0x000fe40008000000 */
[----:B------:R-:W-:-:S02]  /*1ba0*/  USEL UR13, UR13, URZ, UP0 ;  /* 0x000000ff0d0d7287 */ /* 0x000fc40008000000 */
[----:B------:R-:W-:Y:S02]  /*1bb0*/  UIADD3 UR26, UP0, UPT, UR24, 0x180, URZ ;  /* 0x00000180181a7890 */ /* 0x000fe4000ff1e0ff */
[----:B------:R-:W-:Y:S01]  /*1bc0*/  ULEA UR8, UR13, UR4, 0x3 ;  /* 0x000000040d087291 */ /* 0x000fe2000f8e18ff */
[----:B------:R-:W-:Y:S01]  /*1bd0*/  LOP3.LUT R15, R15, UR9, RZ, 0x3c, !PT ;  /* 0x000000090f0f7c12 */ /* 0x000fe2000f8e3cff */
[----:B------:R-:W-:Y:S02]  /*1be0*/  ULOP3.LUT UR33, UR33, 0xfefffff8, URZ, 0xc0, !UPT ;  /* 0xfefffff821217892 */ /* 0x000fe4000f8ec0ff */
[----:B------:R-:W-:Y:S01]  /*1bf0*/  UIADD3.X UR29, UPT, UPT, URZ, UR25, URZ, UP1, !UPT ;  /* 0x00000019ff1d7290 */ /* 0x000fe20008ffe4ff */
[----:B-1----:R-:W-:Y:S01]  /*1c00*/  SHF.L.U32 R2, R15, 0x1f, RZ ;  /* 0x0000001f0f027819 */ /* 0x002fe200000006ff */
[----:B------:R-:W-:Y:S02]  /*1c10*/  UIADD3 UR32, UPT, UPT, UR32, 0x4400, URZ ;  /* 0x0000440020207890 */ /* 0x000fe4000fffe0ff */
[----:B------:R-:W-:Y:S01]  /*1c20*/  UIADD3.X UR27, UPT, UPT, URZ, UR25, URZ, UP0, !UPT ;  /* 0x00000019ff1b7290 */ /* 0x000fe200087fe4ff */
[----:B------:R4:W1:Y:S01]  /*1c30*/  SYNCS.PHASECHK.TRANS64.TRYWAIT P0, [UR8+0x50], R2 ;  /* 0x00005002ff0075a7 */ /* 0x0008620008001108 */
[----:B------:R-:W-:Y:S01]  /*1c40*/  ULEA UR8, UR17, UR4, 0xc ;  /* 0x0000000411087291 */ /* 0x000fe2000f8e60ff */
[----:B------:R-:W-:Y:S01]  /*1c50*/  UMOV UR18, 0x0 ;  /* 0x0000000000127882 */ /* 0x000fe20000000000 */
[----:B------:R-:W-:-:S02]  /*1c60*/  UMOV UR19, 0x10000000 ;  /* 0x1000000000137882 */ /* 0x000fc40000000000 */
[----:B------:R-:W-:Y:S01]  /*1c70*/  UIADD3 UR8, UPT, UPT, UR8, 0x2c400, URZ ;  /* 0x0002c40008087890 */ /* 0x000fe2000fffe0ff */
[----:B------:R2:W-:Y:S01]  /*1c80*/  UTMALDG.3D.2CTA [UR32], [UR28], desc[UR18] ;  /* 0x000012201c0075b4 */ /* 0x0005e20008211000 */
[----:B------:R-:W-:Y:S01]  /*1c90*/  UMOV UR10, UR34 ;  /* 0x00000022000a7c82 */ /* 0x000fe20008000000 */
[----:B------:R-:W-:Y:S01]  /*1ca0*/  UMOV UR12, UR36 ;  /* 0x00000024000c7c82 */ /* 0x000fe20008000000 */
[----:B------:R-:W-:Y:S01]  /*1cb0*/  UMOV UR9, UR33 ;  /* 0x0000002100097c82 */ /* 0x000fe20008000000 */
[----:B------:R-:W-:Y:S01]  /*1cc0*/  UMOV UR23, UR5 ;  /* 0x0000000500177c82 */ /* 0x000fe20008000000 */
[----:B------:R-:W-:-:S03]  /*1cd0*/  UMOV UR17, UR13 ;  /* 0x0000000d00117c82 */ /* 0x000fc60008000000 */
[----:B------:R4:W-:Y:S01]  /*1ce0*/  UTMALDG.3D.2CTA [UR8], [UR26], desc[UR18] ;  /* 0x000012081a0075b4 */ /* 0x0009e20008211000 */
[----:B--2---:R-:W-:Y:S01]  /*1cf0*/  UIADD3 UR34, UPT, UPT, UR34, 0x80, URZ ;  /* 0x0000008022227890 */ /* 0x004fe2000fffe0ff */
[----:B------:R-:W-:Y:S11]  /*1d00*/  BRA.U UP2, `(.L_x_32) ;  /* 0xfffffffd024c7547 */ /* 0x000ff6000b83ffff */
.L_x_26:
[----:B----4-:R-:W-:Y:S01]  /*1d10*/  ULEA UR8, UR13, UR4, 0x3 ;  /* 0x000000040d087291 */ /* 0x010fe2000f8e18ff */
[----:B-1----:R-:W-:Y:S01]  /*1d20*/  SHF.L.U32 R2, R15, 0x1f, RZ ;  /* 0x0000001f0f027819 */ /* 0x002fe200000006ff */
[----:B------:R-:W-:Y:S01]  /*1d30*/  @!P1 SYNCS.ARRIVE.TRANS64.A1T0 RZ, [UR4+0xb8], RZ ;  /* 0x0000b8ffffff99a7 */ /* 0x000fe20008100004 */
[----:B------:R-:W-:-:S06]  /*1d40*/  UISETP.GT.AND UP0, UPT, UR22, UR21, UPT ;  /* 0x000000151600728c */ /* 0x000fcc000bf04270 */
[----:B--2---:R1:W2:Y:S03]  /*1d50*/  SYNCS.PHASECHK.TRANS64.TRYWAIT P0, [UR8+0x50], R2 ;  /* 0x00005002ff0075a7 */ /* 0x0042a60008001108 */
[----:B------:R-:W-:Y:S05]  /*1d60*/  BRA.U !UP0, `(.L_x_33) ;  /* 0x0000000108c07547 */ /* 0x000fea000b800000 */
[----:B------:R-:W-:Y:S01]  /*1d70*/  UIADD3 UR26, UPT, UPT, UR14, UR23, URZ ;  /* 0x000000170e1a7290 */ /* 0x000fe2000fffe0ff */
[----:B------:R-:W-:-:S11]  /*1d80*/  UMOV UR27, UR13 ;  /* 0x0000000d001b7c82 */ /* 0x000fd60008000000 */
.L_x_39:
[----:B------:R-:W-:Y:S01]  /*1d90*/  ULEA UR17, UR27, UR4, 0x3 ;  /* 0x000000041b117291 */ /* 0x000fe2000f8e18ff */
[----:B--2---:R-:W-:Y:S01]  /*1da0*/  @P5 MOV R3, 0xa000 ;  /* 0x0000a00000035802 */ /* 0x004fe20000000f00 */
[----:B-12---:R-:W-:Y:S10]  /*1db0*/  @P0 BRA `(.L_x_34) ;  /* 0x00000000000c0947 */ /* 0x006ff40003800000 */
[----:B------:R-:W-:-:S04]  /*1dc0*/  SHF.L.U32 R5, R15, 0x1f, RZ ;  /* 0x0000001f0f057819 */ /* 0x000fc800000006ff */
[----:B------:R-:W2:Y:S02]  /*1dd0*/  SYNCS.PHASECHK.TRANS64.TRYWAIT P0, [UR17+0x50], R5 ;  /* 0x00005005ff0075a7 */ /* 0x000ea40008001111 */
[----:B--2---:R-:W-:Y:S05]  /*1de0*/  @!P0 BRA `(.L_x_35) ;  /* 0x00000058004c8947 */ /* 0x004fea0003800000 */
.L_x_34:
[----:B------:R2:W-:Y:S01]  /*1df0*/  @P5 SYNCS.ARRIVE.TRANS64 RZ, [UR17], R3 ;  /* 0x00000003ffff59a7 */ /* 0x0005e20008000011 */
[----:B------:R-:W-:-:S04]  /*1e00*/  ULOP3.LUT UR8, UR7, 0x2, URZ, 0xfc, !UPT ;  /* 0x0000000207087892 */ /* 0x000fc8000f8efcff */
[----:B------:R-:W-:-:S09]  /*1e10*/  UISETP.NE.AND UP0, UPT, UR8, 0x2, UPT ;  /* 0x000000020800788c */ /* 0x000fd2000bf05270 */
[----:B------:R-:W-:Y:S05]  /*1e20*/  BRA.U UP0, `(.L_x_36) ;  /* 0x0000000100047547 */ /* 0x000fea000b800000 */
[----:B------:R-:W-:Y:S05]  /*1e30*/  BPT.TRAP 0x1 ;  /* 0x000000040000795c */ /* 0x000fea0000300000 */
.L_x_36:
[----:B------:R-:W-:Y:S04]  /*1e40*/  BSSY.RECONVERGENT B0, `(.L_x_37) ;  /* 0x0000003000007945 */ /* 0x000fe80003800200 */
[----:B------:R-:W-:Y:S05]  /*1e50*/  @!P4 BRA `(.L_x_38) ;  /* 0x000000000004c947 */ /* 0x000fea0003800000 */
[----:B------:R-:W-:Y:S05]  /*1e60*/  BPT.TRAP 0x1 ;  /* 0x000000040000795c */ /* 0x000fea0000300000 */
.L_x_38:
[----:B------:R-:W-:Y:S05]  /*1e70*/  BSYNC.RECONVERGENT B0 ;  /* 0x0000000000007941 */ /* 0x000fea0003800200 */
.L_x_37:
        /* <DEDUP_REMOVED lines=9> */
[----:B------:R-:W-:Y:S02]  /*1f10*/  USHF.L.U32 UR18, UR23, 0x7, URZ ;  /* 0x0000000717127899 */ /* 0x000fe400080006ff */
[----:B------:R-:W-:Y:S01]  /*1f20*/  ULOP3.LUT UR17, UR17, 0xfefffff8, URZ, 0xc0, !UPT ;  /* 0xfefffff811117892 */ /* 0x000fe2000f8ec0ff */
[----:B-1----:R-:W-:Y:S01]  /*1f30*/  SHF.L.U32 R2, R15, 0x1f, RZ ;  /* 0x0000001f0f027819 */ /* 0x002fe200000006ff */
[----:B------:R-:W-:Y:S02]  /*1f40*/  UIADD3 UR16, UPT, UPT, UR16, 0x4400, URZ ;  /* 0x0000440010107890 */ /* 0x000fe4000fffe0ff */
[----:B------:R-:W-:Y:S01]  /*1f50*/  UIADD3.X UR33, UPT, UPT, URZ, UR25, URZ, UP1, !UPT ;  /* 0x00000019ff217290 */ /* 0x000fe20008ffe4ff */
[----:B------:R4:W1:Y:S01]  /*1f60*/  SYNCS.PHASECHK.TRANS64.TRYWAIT P0, [UR8+0x50], R2 ;  /* 0x00005002ff0075a7 */ /* 0x0008620008001108 */
[----:B------:R-:W-:-:S02]  /*1f70*/  ULEA UR8, UR27, UR4, 0xc ;  /* 0x000000041b087291 */ /* 0x000fc4000f8e60ff */
[----:B------:R-:W-:Y:S02]  /*1f80*/  UIADD3.X UR31, UPT, UPT, URZ, UR25, URZ, UP0, !UPT ;  /* 0x00000019ff1f7290 */ /* 0x000fe400087fe4ff */
[----:B------:R-:W-:Y:S01]  /*1f90*/  UIADD3 UR8, UPT, UPT, UR8, 0x2c400, URZ ;  /* 0x0002c40008087890 */ /* 0x000fe2000fffe0ff */
[----:B------:R-:W-:Y:S01]  /*1fa0*/  UMOV UR28, 0x0 ;  /* 0x00000000001c7882 */ /* 0x000fe20000000000 */
[----:B------:R-:W-:Y:S01]  /*1fb0*/  UMOV UR29, 0x10000000 ;  /* 0x10000000001d7882 */ /* 0x000fe20000000000 */
[----:B------:R-:W-:Y:S01]  /*1fc0*/  UMOV UR19, UR35 ;  /* 0x0000002300137c82 */ /* 0x000fe20008000000 */
[----:B------:R-:W-:Y:S01]  /*1fd0*/  UMOV UR20, UR36 ;  /* 0x0000002400147c82 */ /* 0x000fe20008000000 */
[----:B------:R-:W-:Y:S01]  /*1fe0*/  UMOV UR12, UR36 ;  /* 0x00000024000c7c82 */ /* 0x000fe20008000000 */
[----:B------:R-:W-:Y:S01]  /*1ff0*/  UMOV UR9, UR17 ;  /* 0x0000001100097c82 */ /* 0x000fe20008000000 */
[----:B------:R-:W-:Y:S01]  /*2000*/  UMOV UR10, UR18 ;  /* 0x00000012000a7c82 */ /* 0x000fe20008000000 */
[----:B------:R4:W-:Y:S01]  /*2010*/  UTMALDG.3D.2CTA [UR16], [UR32], desc[UR28] ;  /* 0x00001c10200075b4 */ /* 0x0009e20008211000 */
[----:B------:R-:W-:Y:S01]  /*2020*/  UIADD3 UR23, UPT, UPT, UR23, 0x1, URZ ;  /* 0x0000000117177890 */ /* 0x000fe2000fffe0ff */
[----:B------:R-:W-:-:S03]  /*2030*/  UMOV UR27, UR13 ;  /* 0x0000000d001b7c82 */ /* 0x000fc60008000000 */
[----:B------:R-:W-:Y:S01]  /*2040*/  UISETP.NE.AND UP0, UPT, UR23, UR26, UPT ;  /* 0x0000001a1700728c */ /* 0x000fe2000bf05270 */
[----:B------:R4:W-:Y:S08]  /*2050*/  UTMALDG.3D.2CTA [UR8], [UR30], desc[UR28] ;  /* 0x00001c081e0075b4 */ /* 0x0009f00008211000 */
[----:B----4-:R-:W-:Y:S05]  /*2060*/  BRA.U UP0, `(.L_x_39) ;  /* 0xfffffffd00487547 */ /* 0x010fea000b83ffff */
.L_x_33:
[C---:B-1----:R-:W-:Y:S01]  /*2070*/  LEA R2, R14.reuse, UR4, 0x3 ;  /* 0x000000040e027c11 */ /* 0x042fe2000f8e18ff */
[----:B------:R-:W-:Y:S01]  /*2080*/  NOP ;  /* 0x0000000000007918 */ /* 0x000fe20000000000 */
[----:B--2---:R-:W-:Y:S02]  /*2090*/  SHF.L.U32 R3, R13, 0x1f, RZ ;  /* 0x0000001f0d037819 */ /* 0x004fe400000006ff */
[----:B------:R-:W-:Y:S02]  /*20a0*/  LEA R4, R14, UR4, 0x4 ;  /* 0x000000040e047c11 */ /* 0x000fe4000f8e20ff */
[----:B------:R-:W1:Y:S02]  /*20b0*/  SYNCS.PHASECHK.TRANS64.TRYWAIT P0, [R2+URZ+0xc0], R3 ;  /* 0x0000c003020075a7 */ /* 0x000e6400080011ff */
[----:B-1----:R-:W-:Y:S05]  /*20c0*/  @!P0 BRA `(.L_x_40) ;  /* 0x0000005400ac8947 */ /* 0x002fea0003800000 */
.L_x_123:
[----:B------:R-:W2:Y:S01]  /*20d0*/  LDS.128 R4, [R4+0x150] ;  /* 0x0001500004047984 */ /* 0x000ea20000000c00 */
[----:B------:R-:W-:Y:S01]  /*20e0*/  ISETP.GE.AND P0, PT, R72, 0x1, PT ;  /* 0x000000014800780c */ /* 0x000fe20003f06270 */
[----:B-1----:R-:W-:Y:S01]  /*20f0*/  VIADD R2, R2, 0xd0 ;  /* 0x000000d002027836 */ /* 0x002fe20000000000 */
[----:B------:R-:W-:Y:S01]  /*2100*/  @!PT LDS RZ, [RZ] ;  /* 0x00000000fffff984 */ /* 0x000fe20000000800 */
[----:B------:R-:W-:Y:S01]  /*2110*/  @!PT LDS RZ, [RZ] ;  /* 0x00000000fffff984 */ /* 0x000fe20000000800 */
[----:B------:R-:W-:Y:S01]  /*2120*/  @!PT LDS RZ, [RZ] ;  /* 0x00000000fffff984 */ /* 0x000fe20000000800 */
[----:B------:R-:W-:Y:S01]  /*2130*/  @!PT LDS RZ, [RZ] ;  /* 0x00000000fffff984 */ /* 0x000fe20000000800 */
[----:B------:R1:W-:Y:S06]  /*2140*/  MEMBAR.ALL.CTA ;  /* 0x0000000000007992 */ /* 0x0003ec0000008000 */
[----:B-1----:R-:W1:Y:S01]  /*2150*/  FENCE.VIEW.ASYNC.S ;  /* 0x00000000000073c6 */ /* 0x002e620000000000 */
[----:B------:R-:W-:-:S04]  /*2160*/  PRMT R2, RZ, 0x654, R2 ;  /* 0x00000654ff027816 */ /* 0x000fc80000000002 */
[----:B-1----:R1:W-:Y:S01]  /*2170*/  SYNCS.ARRIVE.TRANS64.RED.A1T0 RZ, [R2+URZ], RZ ;  /* 0x000000ff02ff79a7 */ /* 0x0023e200081004ff */
[----:B--2---:R-:W-:-:S13]  /*2180*/  LOP3.LUT P2, RZ, R6, 0x1, RZ, 0xc0, !PT ;  /* 0x0000000106ff7812 */ /* 0x004fda000784c0ff */
[----:B------:R-:W-:Y:S01]  /*2190*/  @P2 SHF.R.U32.HI R3, RZ, 0x10, R5 ;  /* 0x00000010ff032819 */ /* 0x000fe20000011605 */
[----:B------:R-:W-:Y:S01]  /*21a0*/  VOTEU.ANY UP0, P2 ;  /* 0x0000000000ff7886 */ /* 0x000fe20001000100 */
[----:B------:R-:W-:Y:S02]  /*21b0*/  @P2 MOV R11, R4 ;  /* 0x00000004000b2202 */ /* 0x000fe40000000f00 */
[----:B------:R-:W-:Y:S02]  /*21c0*/  @P2 R2UR.BROADCAST UR8, R3 ;  /* 0x00000000030822ca */ /* 0x000fe400008e0000 */
[----:B------:R-:W-:-:S11]  /*21d0*/  @P2 LOP3.LUT R8, R5, 0xffff, RZ, 0xc0, !PT ;  /* 0x0000ffff05082812 */ /* 0x000fd600078ec0ff */
[----:B------:R-:W-:Y:S01]  /*21e0*/  @UP0 UMOV UR36, UR8 ;  /* 0x0000000800240c82 */ /* 0x000fe20008000000 */
[----:B-1----:R-:W-:Y:S05]  /*21f0*/  @!P0 BRA `(.L_x_41) ;  /* 0x0000000000b88947 */ /* 0x002fea0003800000 */
[----:B------:R-:W3:Y:S01]  /*2200*/  LDC.64 R4, c[0x0][0xb18] ;  /* 0x0002c600ff047b82 */ /* 0x000ee20000000a00 */
[----:B------:R-:W-:-:S07]  /*2210*/  ISETP.NE.AND P3, PT, R72, 0x1, PT ;  /* 0x000000014800780c */ /* 0x000fce0003f65270 */
[----:B------:R-:W1:Y:S08]  /*2220*/  LDC.64 R6, c[0x0][0xb10] ;  /* 0x0002c400ff067b82 */ /* 0x000e700000000a00 */
[----:B------:R-:W2:Y:S08]  /*2230*/  LDC R18, c[0x0][0xb20] ;  /* 0x0002c800ff127b82 */ /* 0x000eb00000000800 */
[----:B------:R-:W4:Y:S01]  /*2240*/  LDC R20, c[0x0][0xb0c] ;  /* 0x0002c300ff147b82 */ /* 0x000f220000000800 */
[----:B---3--:R-:W-:Y:S01]  /*2250*/  IMAD.HI.U32 R19, R0, R5, RZ ;  /* 0x0000000500137227 */ /* 0x008fe200078e00ff */
[----:B------:R-:W-:-:S03]  /*2260*/  ISETP.NE.AND P0, PT, R4, 0x1, PT ;  /* 0x000000010400780c */ /* 0x000fc60003f05270 */
[----:B------:R-:W-:-:S03]  /*2270*/  IMAD.HI.U32 R5, R8, R5, RZ ;  /* 0x0000000508057227 */ /* 0x000fc600078e00ff */
[----:B------:R-:W3:Y:S01]  /*2280*/  LDC.64 R2, c[0x0][0xb28] ;  /* 0x0002ca00ff027b82 */ /* 0x000ee20000000a00 */
[----:B-1----:R-:W-:-:S04]  /*2290*/  IMAD.HI.U32 R22, R9, R6, RZ ;  /* 0x0000000609167227 */ /* 0x002fc800078e00ff */
[----:B------:R-:W-:Y:S01]  /*22a0*/  IMAD.HI.U32 R24, R11, R6, RZ ;  /* 0x000000060b187227 */ /* 0x000fe200078e00ff */
[----:B------:R-:W-:Y:S02]  /*22b0*/  SHF.R.U32.HI R22, RZ, R7, R22 ;  /* 0x00000007ff167219 */ /* 0x000fe40000011616 */
[-C--:B--2---:R-:W-:Y:S02]  /*22c0*/  SHF.R.U32.HI R19, RZ, R18.reuse, R19 ;  /* 0x00000012ff137219 */ /* 0x084fe40000011613 */
[----:B------:R-:W-:Y:S02]  /*22d0*/  SHF.R.U32.HI R5, RZ, R18, R5 ;  /* 0x00000012ff057219 */ /* 0x000fe40000011605 */
[----:B------:R-:W-:Y:S02]  /*22e0*/  SEL R19, R0, R19, !P0 ;  /* 0x0000001300137207 */ /* 0x000fe40004000000 */
[----:B------:R-:W-:Y:S02]  /*22f0*/  SHF.R.U32.HI R24, RZ, R7, R24 ;  /* 0x00000007ff187219 */ /* 0x000fe40000011618 */
[----:B----4-:R-:W-:-:S02]  /*2300*/  ISETP.NE.AND P1, PT, R20, 0x1, PT ;  /* 0x000000011400780c */ /* 0x010fc40003f25270 */
[----:B------:R-:W-:Y:S02]  /*2310*/  SEL R5, R8, R5, !P0 ;  /* 0x0000000508057207 */ /* 0x000fe40004000000 */
[----:B------:R-:W-:Y:S02]  /*2320*/  SEL R21, R9, R22, !P1 ;  /* 0x0000001609157207 */ /* 0x000fe40004800000 */
[----:B------:R-:W-:Y:S01]  /*2330*/  SEL R7, R11, R24, !P1 ;  /* 0x000000180b077207 */ /* 0x000fe20004800000 */
[----:B---3--:R-:W-:-:S04]  /*2340*/  IMAD.HI.U32 R22, R19, R2, RZ ;  /* 0x0000000213167227 */ /* 0x008fc800078e00ff */
[----:B------:R-:W-:Y:S01]  /*2350*/  IMAD.HI.U32 R6, R21, R2, RZ ;  /* 0x0000000215067227 */ /* 0x000fe200078e00ff */
[----:B------:R-:W-:-:S04]  /*2360*/  @P3 SHF.R.U32.HI R19, RZ, R3, R22 ;  /* 0x00000003ff133219 */ /* 0x000fc80000011616 */
[----:B------:R-:W-:Y:S01]  /*2370*/  @P3 SHF.R.U32.HI R21, RZ, R3, R6 ;  /* 0x00000003ff153219 */ /* 0x000fe20000011606 */
[----:B------:R-:W-:-:S04]  /*2380*/  IMAD R19, R72, R19, RZ ;  /* 0x0000001348137224 */ /* 0x000fc800078e02ff */
[----:B------:R-:W-:Y:S01]  /*2390*/  IMAD R6, R72, R21, RZ ;  /* 0x0000001548067224 */ /* 0x000fe200078e02ff */
[C---:B------:R-:W-:Y:S02]  /*23a0*/  ISETP.GE.AND P0, PT, R5.reuse, R19, PT ;  /* 0x000000130500720c */ /* 0x040fe40003f06270 */
[----:B------:R-:W-:Y:S02]  /*23b0*/  IADD3 R19, PT, PT, -R5, RZ, RZ ;  /* 0x000000ff05137210 */ /* 0x000fe40007ffe1ff */
[----:B------:R-:W-:Y:S01]  /*23c0*/  ISETP.GE.OR P0, PT, R7, R6, P0 ;  /* 0x000000060700720c */ /* 0x000fe20000706670 */
[----:B------:R-:W-:-:S04]  /*23d0*/  IMAD.HI.U32 R6, R5, R2, RZ ;  /* 0x0000000205067227 */ /* 0x000fc800078e00ff */
[----:B------:R-:W-:Y:S01]  /*23e0*/  IMAD R8, R4, R19, R8 ;  /* 0x0000001304087224 */ /* 0x000fe200078e0208 */
[----:B------:R-:W-:-:S04]  /*23f0*/  SHF.R.U32.HI R6, RZ, R3, R6 ;  /* 0x00000003ff067219 */ /* 0x000fc80000011606 */
[----:B------:R-:W-:-:S03]  /*2400*/  SEL R6, R5, R6, !P3 ;  /* 0x0000000605067207 */ /* 0x000fc60005800000 */
[----:B------:R-:W-:-:S04]  /*2410*/  @!P0 IMAD.HI.U32 R18, R7, R2, RZ ;  /* 0x0000000207128227 */ /* 0x000fc800078e00ff */
[----:B------:R-:W-:Y:S01]  /*2420*/  IMAD.MOV R2, RZ, RZ, -R6 ;  /* 0x000000ffff027224 */ /* 0x000fe200078e0a06 */
[----:B------:R-:W-:-:S03]  /*2430*/  @!P0 SHF.R.U32.HI R18, RZ, R3, R18 ;  /* 0x00000003ff128219 */ /* 0x000fc60000011612 */
[----:B------:R-:W-:Y:S01]  /*2440*/  IMAD R2, R72, R2, R5 ;  /* 0x0000000248027224 */ /* 0x000fe200078e0205 */
        /* <DEDUP_REMOVED lines=9> */
.L_x_41:
[----:B------:R-:W1:Y:S02]  /*24e0*/  LDCU UR8, c[0x0][0xb30] ;  /* 0x00016600ff0877ac */ /* 0x000e640008000800 */
[----:B-1----:R-:W-:-:S09]  /*24f0*/  UISETP.NE.AND UP0, UPT, UR8, 0x1, UPT ;  /* 0x000000010800788c */ /* 0x002fd2000bf05270 */
[----:B------:R-:W-:Y:S05]  /*2500*/  BRA.U UP0, `(.L_x_42) ;  /* 0x0000000100407547 */ /* 0x000fea000b800000 */
[----:B------:R-:W1:Y:S08]  /*2510*/  LDC.64 R4, c[0x0][0xb10] ;  /* 0x0002c400ff047b82 */ /* 0x000e700000000a00 */
[----:B------:R-:W2:Y:S08]  /*2520*/  LDC.64 R2, c[0x0][0xb18] ;  /* 0x0002c600ff027b82 */ /* 0x000eb00000000a00 */
[----:B------:R-:W4:Y:S08]  /*2530*/  LDC R6, c[0x0][0xb20] ;  /* 0x0002c800ff067b82 */ /* 0x000f300000000800 */
[----:B------:R-:W3:Y:S01]  /*2540*/  LDC R18, c[0x0][0xb0c] ;  /* 0x0002c300ff127b82 */ /* 0x000ee20000000800 */
[----:B-1----:R-:W-:-:S05]  /*2550*/  IMAD.HI.U32 R4, R11, R4, RZ ;  /* 0x000000040b047227 */ /* 0x002fca00078e00ff */
[----:B------:R-:W-:Y:S01]  /*2560*/  SHF.R.U32.HI R4, RZ, R5, R4 ;  /* 0x00000005ff047219 */ /* 0x000fe20000011604 */
[----:B--2---:R-:W-:Y:S01]  /*2570*/  IMAD.HI.U32 R3, R8, R3, RZ ;  /* 0x0000000308037227 */ /* 0x004fe200078e00ff */
[----:B------:R-:W-:-:S04]  /*2580*/  ISETP.NE.AND P0, PT, R2, 0x1, PT ;  /* 0x000000010200780c */ /* 0x000fc80003f05270 */
[----:B----4-:R-:W-:-:S04]  /*2590*/  SHF.R.U32.HI R3, RZ, R6, R3 ;  /* 0x00000006ff037219 */ /* 0x010fc80000011603 */
[----:B------:R-:W-:Y:S02]  /*25a0*/  SEL R3, R8, R3, !P0 ;  /* 0x0000000308037207 */ /* 0x000fe40004000000 */
[----:B---3--:R-:W-:-:S04]  /*25b0*/  ISETP.NE.AND P1, PT, R18, 0x1, PT ;  /* 0x000000011200780c */ /* 0x008fc80003f25270 */
[----:B------:R-:W-:-:S05]  /*25c0*/  SEL R4, R11, R4, !P1 ;  /* 0x000000040b047207 */ /* 0x000fca0004800000 */
[----:B------:R-:W-:Y:S02]  /*25d0*/  IMAD.IADD R5, R3, 0x1, -R4 ;  /* 0x0000000103057824 */ /* 0x000fe400078e0a04 */
[----:B------:R-:W-:Y:S02]  /*25e0*/  IMAD.IADD R3, R4, 0x1, -R3 ;  /* 0x0000000104037824 */ /* 0x000fe400078e0a03 */
[----:B------:R-:W-:Y:S02]  /*25f0*/  IMAD R11, R5, R18, R11 ;  /* 0x00000012050b7224 */ /* 0x000fe400078e020b */
[----:B------:R-:W-:-:S07]  /*2600*/  IMAD R8, R3, R2, R8 ;  /* 0x0000000203087224 */ /* 0x000fce00078e0208 */
.L_x_42:
[----:B------:R-:W-:Y:S01]  /*2610*/  VIADD R14, R14, 0x1 ;  /* 0x000000010e0e7836 */ /* 0x000fe20000000000 */
[----:B------:R-:W-:Y:S01]  /*2620*/  PLOP3.LUT P1, PT, PT, PT, PT, 0x80, 0x8 ;  /* 0x000000000008781c */ /* 0x000fe20003f2f070 */
[----:B------:R-:W-:Y:S02]  /*2630*/  IMAD.IADD R165, R11, 0x1, R164 ;  /* 0x000000010ba57824 */ /* 0x000fe400078e02a4 */
[----:B------:R-:W-:Y:S01]  /*2640*/  IMAD.IADD R166, R8, 0x1, R145 ;  /* 0x0000000108a67824 */ /* 0x000fe200078e0291 */
[----:B------:R-:W-:-:S04]  /*2650*/  ISETP.NE.AND P0, PT, R14, 0x2, PT ;  /* 0x000000020e00780c */ /* 0x000fc80003f05270 */
[----:B------:R-:W-:Y:S02]  /*2660*/  SEL R2, RZ, 0x1, P0 ;  /* 0x00000001ff027807 */ /* 0x000fe40000000000 */
[----:B------:R-:W-:Y:S02]  /*2670*/  SEL R14, R14, RZ, P0 ;  /* 0x000000ff0e0e7207 */ /* 0x000fe40000000000 */
[----:B------:R-:W-:Y:S01]  /*2680*/  LOP3.LUT R13, R13, R2, RZ, 0x3c, !PT ;  /* 0x000000020d0d7212 */ /* 0x000fe200078e3cff */
[----:B------:R-:W-:Y:S06]  /*2690*/  @P2 BRA `(.L_x_43) ;  /* 0xfffffff000582947 */ /* 0x000fec000383ffff */
[----:B------:R-:W-:Y:S01]  /*26a0*/  UIADD3 UR4, UPT, UPT, UR4, 0x50, URZ ;  /* 0x0000005004047890 */ /* 0x000fe2000fffe0ff */
[----:B------:R-:W-:-:S03]  /*26b0*/  SHF.L.U32 R3, R15, 0x1f, RZ ;  /* 0x0000001f0f037819 */ /* 0x000fc600000006ff */
[----:B------:R-:W-:-:S09]  /*26c0*/  ULEA UR5, UR13, UR4, 0x3 ;  /* 0x000000040d057291 */ /* 0x000fd2000f8e18ff */
[----:B------:R-:W1:Y:S02]  /*26d0*/  SYNCS.PHASECHK.TRANS64.TRYWAIT P0, [UR5], R3 ;  /* 0x00000003ff0075a7 */ /* 0x000e640008001105 */
[----:B-1----:R-:W-:Y:S05]  /*26e0*/  @!P0 BRA `(.L_x_44) ;  /* 0x0000005000388947 */ /* 0x002fea0003800000 */
.L_x_125:
[----:B------:R-:W-:-:S04]  /*26f0*/  UIADD3 UR6, UPT, UPT, UR13, 0x1, URZ ;  /* 0x000000010d067890 */ /* 0x000fc8000fffe0ff */
[----:B------:R-:W-:-:S04]  /*2700*/  UISETP.NE.AND UP0, UPT, UR6, 0xa, UPT ;  /* 0x0000000a0600788c */ /* 0x000fc8000bf05270 */
[----:B------:R-:W-:Y:S02]  /*2710*/  USEL UR7, URZ, 0x1, UP0 ;  /* 0x00000001ff077887 */ /* 0x000fe40008000000 */
[----:B------:R-:W-:-:S04]  /*2720*/  USEL UR6, UR6, URZ, UP0 ;  /* 0x000000ff06067287 */ /* 0x000fc80008000000 */
[----:B------:R-:W-:Y:S01]  /*2730*/  ULEA UR5, UR6, UR4, 0x3 ;  /* 0x0000000406057291 */ /* 0x000fe2000f8e18ff */
[----:B------:R-:W-:-:S04]  /*2740*/  LOP3.LUT R2, R15, UR7, RZ, 0x3c, !PT ;  /* 0x000000070f027c12 */ /* 0x000fc8000f8e3cff */
[----:B-1----:R-:W-:-:S04]  /*2750*/  SHF.L.U32 R3, R2, 0x1f, RZ ;  /* 0x0000001f02037819 */ /* 0x002fc800000006ff */
[----:B------:R-:W1:Y:S02]  /*2760*/  SYNCS.PHASECHK.TRANS64.TRYWAIT P0, [UR5], R3 ;  /* 0x00000003ff0075a7 */ /* 0x000e640008001105 */
[----:B-1----:R-:W-:Y:S05]  /*2770*/  @!P0 BRA `(.L_x_45) ;  /* 0x00000050002c8947 */ /* 0x002fea0003800000 */
.L_x_127:
        /* <DEDUP_REMOVED lines=9> */
.L_x_129:
        /* <DEDUP_REMOVED lines=9> */
.L_x_131:
        /* <DEDUP_REMOVED lines=9> */
.L_x_133:
        /* <DEDUP_REMOVED lines=9> */
.L_x_135:
        /* <DEDUP_REMOVED lines=9> */
.L_x_137:
        /* <DEDUP_REMOVED lines=9> */
.L_x_139:
        /* <DEDUP_REMOVED lines=9> */
.L_x_141:
[----:B------:R-:W-:-:S04]  /*2b70*/  UIADD3 UR6, UPT, UPT, UR6, 0x1, URZ ;  /* 0x0000000106067890 */ /* 0x000fc8000fffe0ff */
[----:B------:R-:W-:-:S04]  /*2b80*/  UISETP.NE.AND UP0, UPT, UR6, 0xa, UPT ;  /* 0x0000000a0600788c */ /* 0x000fc8000bf05270 */
[----:B------:R-:W-:Y:S02]  /*2b90*/  USEL UR5, URZ, 0x1, UP0 ;  /* 0x00000001ff057887 */ /* 0x000fe40008000000 */
[----:B------:R-:W-:-:S04]  /*2ba0*/  USEL UR6, UR6, URZ, UP0 ;  /* 0x000000ff06067287 */ /* 0x000fc80008000000 */
[----:B------:R-:W-:Y:S01]  /*2bb0*/  ULEA UR6, UR6, UR4, 0x3 ;  /* 0x0000000406067291 */ /* 0x000fe2000f8e18ff */
[----:B-1----:R-:W-:-:S04]  /*2bc0*/  LOP3.LUT R3, R2, UR5, RZ, 0x3c, !PT ;  /* 0x0000000502037c12 */ /* 0x002fc8000f8e3cff */
[----:B------:R-:W-:Y:S01]  /*2bd0*/  SHF.L.U32 R3, R3, 0x1f, RZ ;  /* 0x0000001f03037819 */ /* 0x000fe200000006ff */
[----:B---3--:R-:W-:-:S07]  /*2be0*/  IMAD.U32 R0, RZ, RZ, UR6 ;  /* 0x00000006ff007e24 */ /* 0x008fce000f8e00ff */
.L_x_53:
[----:B-1----:R1:W2:Y:S02]  /*2bf0*/  SYNCS.PHASECHK.TRANS64.TRYWAIT P0, [R0+URZ], R3 ;  /* 0x00000003000075a7 */ /* 0x0022a400080011ff */
[----:B--2---:R-:W-:Y:S05]  /*2c00*/  @!P0 NANOSLEEP.SYNCS 0x989680 ;  /* 0x009896800000895d */ /* 0x004fea0003900000 */
[----:B------:R-:W2:Y:S02]  /*2c10*/  @!P0 SYNCS.PHASECHK.TRANS64 P0, [R0+URZ], R3 ;  /* 0x00000003000085a7 */ /* 0x000ea400080010ff */
[----:B--2---:R-:W-:Y:S05]  /*2c20*/  @P0 EXIT ;  /* 0x000000000000094d */ /* 0x004fea0003800000 */
[----:B------:R-:W-:Y:S05]  /*2c30*/  BRA `(.L_x_53) ;  /* 0xfffffffc00ec7947 */ /* 0x000fea000383ffff */
.L_x_23:
[----:B------:R-:W-:-:S04]  /*2c40*/  UISETP.NE.AND UP1, UPT, UR37, URZ, UPT ;  /* 0x000000ff2500728c */ /* 0x000fc8000bf25270 */
[----:B------:R-:W-:-:S09]  /*2c50*/  UISETP.NE.OR UP1, UPT, UR10, 0x1, UP1 ;  /* 0x000000010a00788c */ /* 0x000fd20008f25670 */
[----:B------:R-:W-:Y:S05]  /*2c60*/  BRA.U UP1, `(.L_x_54) ;  /* 0x00000005014c7547 */ /* 0x000fea000b800000 */
[----:B------:R-:W-:Y:S01]  /*2c70*/  HFMA2 R11, -RZ, RZ, 0, 0 ;  /* 0x00000000ff0b7431 */ /* 0x000fe200000001ff */
[----:B------:R-:W-:Y:S01]  /*2c80*/  ISETP.GE.U32.AND P2, PT, R10, 0x2, PT ;  /* 0x000000020a00780c */ /* 0x000fe20003f46070 */
[----:B------:R-:W-:Y:S01]  /*2c90*/  IMAD.MOV.U32 R12, RZ, RZ, 0x1 ;  /* 0x00000001ff0c7424 */ /* 0x000fe200078e00ff */
[----:B------:R-:W-:Y:S01]  /*2ca0*/  CS2R R8, SRZ ;  /* 0x0000000000087805 */ /* 0x000fe2000001ff00 */
[----:B------:R-:W-:Y:S01]  /*2cb0*/  IMAD.MOV.U32 R3, RZ, RZ, RZ ;  /* 0x000000ffff037224 */ /* 0x000fe200078e00ff */
[----:B------:R-:W-:Y:S01]  /*2cc0*/  UMOV UR4, 0x400 ;  /* 0x0000040000047882 */ /* 0x000fe20000000000 */
[----:B------:R-:W-:Y:S01]  /*2cd0*/  UMOV UR6, URZ ;  /* 0x000000ff00067c82 */ /* 0x000fe20008000000 */
[----:B------:R-:W-:-:S12]  /*2ce0*/  ULEA UR37, UR37, UR4, 0x18 ;  /* 0x0000000425257291 */ /* 0x000fd8000f8ec0ff */
.L_x_58:
[----:B------:R-:W-:Y:S02]  /*2cf0*/  LEA R0, R3, UR37, 0x3 ;  /* 0x0000002503007c11 */ /* 0x000fe4000f8e18ff */
[----:B------:R-:W-:-:S03]  /*2d00*/  SHF.L.U32 R5, R8, 0x1f, RZ ;  /* 0x0000001f08057819 */ /* 0x000fc600000006ff */
[----:B------:R-:W-:Y:S01]  /*2d10*/  VIADD R4, R0, 0x130 ;  /* 0x0000013000047836 */ /* 0x000fe20000000000 */
[----:B------:R-:W1:Y:S02]  /*2d20*/  SYNCS.PHASECHK.TRANS64.TRYWAIT P0, [R0+URZ+0x120], R5 ;  /* 0x00012005000075a7 */ /* 0x000e6400080011ff */
[----:B-1----:R-:W-:Y:S05]  /*2d30*/  @!P0 BRA `(.L_x_55) ;  /* 0x0000004c007c8947 */ /* 0x002fea0003800000 */
.L_x_142:
[----:B------:R-:W-:Y:S01]  /*2d40*/  ULEA UR5, UR6, UR37, 0x3 ;  /* 0x0000002506057291 */ /* 0x000fe2000f8e18ff */
[----:B------:R-:W-:Y:S01]  /*2d50*/  PRMT R4, RZ, 0x654, R4 ;  /* 0x00000654ff047816 */ /* 0x000fe20000000004 */
[----:B-1----:R-:W-:Y:S01]  /*2d60*/  @!P2 IMAD.MOV.U32 R5, RZ, RZ, 0x10 ;  /* 0x00000010ff05a424 */ /* 0x002fe200078e00ff */
[----:B------:R-:W-:Y:S01]  /*2d70*/  SHF.L.U32 R7, R12, 0x1f, RZ ;  /* 0x0000001f0c077819 */ /* 0x000fe200000006ff */
[----:B------:R-:W-:Y:S01]  /*2d80*/  UIADD3 UR4, UPT, UPT, UR5, 0xc0, URZ ;  /* 0x000000c005047890 */ /* 0x000fe2000fffe0ff */
[----:B------:R1:W-:Y:S05]  /*2d90*/  SYNCS.ARRIVE.TRANS64.RED.A1T0 RZ, [R4+URZ], RZ ;  /* 0x000000ff04ff79a7 */ /* 0x0003ea00081004ff */
[----:B------:R-:W-:Y:S01]  /*2da0*/  IMAD.U32 R13, RZ, RZ, UR4 ;  /* 0x00000004ff0d7e24 */ /* 0x000fe2000f8e00ff */
[----:B------:R-:W2:Y:S04]  /*2db0*/  SYNCS.PHASECHK.TRANS64.TRYWAIT P0, [UR5+0xd0], R7 ;  /* 0x0000d007ff0075a7 */ /* 0x000ea80008001105 */
[----:B------:R-:W-:Y:S01]  /*2dc0*/  PRMT R13, R10, 0x654, R13 ;  /* 0x000006540a0d7816 */ /* 0x000fe2000000000d */
[----:B-12---:R-:W-:Y:S06]  /*2dd0*/  @!P0 BRA `(.L_x_56) ;  /* 0x0000004c00688947 */ /* 0x006fec0003800000 */
.L_x_144:
[----:B------:R-:W-:Y:S01]  /*2de0*/  ULEA UR4, UR6, UR37, 0x4 ;  /* 0x0000002506047291 */ /* 0x000fe2000f8e20ff */
[----:B------:R-:W-:Y:S01]  /*2df0*/  SEL R2, R13, R2, !P2 ;  /* 0x000000020d027207 */ /* 0x000fe20005000000 */
[----:B------:R-:W-:Y:S01]  /*2e00*/  UIADD3 UR5, UPT, UPT, UR5, 0xc0, URZ ;  /* 0x000000c005057890 */ /* 0x000fe2000fffe0ff */
[----:B-1----:R-:W-:Y:S01]  /*2e10*/  LEA R0, R11, UR37, 0x3 ;  /* 0x000000250b007c11 */ /* 0x002fe2000f8e18ff */
[----:B------:R-:W-:Y:S01]  /*2e20*/  UIADD3 UR4, UPT, UPT, UR4, 0x150, URZ ;  /* 0x0000015004047890 */ /* 0x000fe2000fffe0ff */
[----:B------:R1:W-:Y:S01]  /*2e30*/  @!P2 SYNCS.ARRIVE.TRANS64.RED RZ, [R2+URZ], R5 ;  /* 0x0000000502ffa9a7 */ /* 0x0003e200080004ff */
[----:B------:R-:W-:Y:S01]  /*2e40*/  UIADD3 UR6, UPT, UPT, UR6, 0x1, URZ ;  /* 0x0000000106067890 */ /* 0x000fe2000fffe0ff */
[----:B------:R-:W-:-:S03]  /*2e50*/  VIADD R3, R3, 0x1 ;  /* 0x0000000103037836 */ /* 0x000fc60000000000 */
[----:B------:R-:W-:Y:S02]  /*2e60*/  UISETP.NE.AND UP0, UPT, UR6, 0x2, UPT ;  /* 0x000000020600788c */ /* 0x000fe4000bf05270 */
[----:B------:R-:W-:Y:S01]  /*2e70*/  ISETP.NE.AND P0, PT, R3, 0x2, PT ;  /* 0x000000020300780c */ /* 0x000fe20003f05270 */
[----:B------:R-:W-:Y:S06]  /*2e80*/  UGETNEXTWORKID.BROADCAST [UR4], [UR5] ;  /* 0x00000000040073ca */ /* 0x000fec0008000100 */
[----:B------:R-:W-:Y:S02]  /*2e90*/  USEL UR4, URZ, 0x1, UP0 ;  /* 0x00000001ff047887 */ /* 0x000fe40008000000 */
[----:B------:R-:W-:-:S04]  /*2ea0*/  USEL UR6, UR6, URZ, UP0 ;  /* 0x000000ff06067287 */ /* 0x000fc80008000000 */
[----:B------:R-:W-:Y:S02]  /*2eb0*/  LOP3.LUT R12, R12, UR4, RZ, 0x3c, !PT ;  /* 0x000000040c0c7c12 */ /* 0x000fe4000f8e3cff */
[----:B-1----:R-:W-:-:S04]  /*2ec0*/  SHF.L.U32 R5, R9, 0x1f, RZ ;  /* 0x0000001f09057819 */ /* 0x002fc800000006ff */
[----:B------:R-:W1:Y:S02]  /*2ed0*/  SYNCS.PHASECHK.TRANS64.TRYWAIT P1, [R0+URZ+0xc0], R5 ;  /* 0x0000c005000075a7 */ /* 0x000e6400080211ff */
[----:B-1----:R-:W-:Y:S05]  /*2ee0*/  @!P1 BRA `(.L_x_57) ;  /* 0x0000004c003c9947 */ /* 0x002fea0003800000 */
.L_x_145:
[----:B------:R-:W-:Y:S01]  /*2ef0*/  LEA R4, R11, UR37, 0x4 ;  /* 0x000000250b047c11 */ /* 0x000fe2000f8e20ff */
[----:B-1----:R-:W-:Y:S01]  /*2f00*/  VIADD R0, R0, 0xd0 ;  /* 0x000000d000007836 */ /* 0x002fe20000000000 */
[----:B------:R-:W-:Y:S01]  /*2f10*/  SEL R3, R3, RZ, P0 ;  /* 0x000000ff03037207 */ /* 0x000fe20000000000 */
[----:B------:R-:W-:-:S03]  /*2f20*/  VIADD R11, R11, 0x1 ;  /* 0x000000010b0b7836 */ /* 0x000fc60000000000 */
[----:B------:R-:W1:Y:S01]  /*2f30*/  LDS.128 R4, [R4+0x150] ;  /* 0x0001500004047984 */ /* 0x000e620000000c00 */
[----:B------:R-:W-:Y:S02]  /*2f40*/  PRMT R0, RZ, 0x654, R0 ;  /* 0x00000654ff007816 */ /* 0x000fe40000000000 */
[C---:B------:R-:W-:Y:S01]  /*2f50*/  ISETP.NE.AND P1, PT, R11.reuse, 0x2, PT ;  /* 0x000000020b00780c */ /* 0x040fe20003f25270 */
[----:B------:R-:W-:Y:S01]  /*2f60*/  @!PT LDS RZ, [RZ] ;  /* 0x00000000fffff984 */ /* 0x000fe20000000800 */
[----:B------:R-:W-:Y:S01]  /*2f70*/  @!PT LDS RZ, [RZ] ;  /* 0x00000000fffff984 */ /* 0x000fe20000000800 */
[----:B------:R-:W-:Y:S01]  /*2f80*/  @!PT LDS RZ, [RZ] ;  /* 0x00000000fffff984 */ /* 0x000fe20000000800 */
[----:B------:R-:W-:Y:S01]  /*2f90*/  @!PT LDS RZ, [RZ] ;  /* 0x00000000fffff984 */ /* 0x000fe20000000800 */
[----:B------:R2:W-:Y:S06]  /*2fa0*/  MEMBAR.ALL.CTA ;  /* 0x0000000000007992 */ /* 0x0005ec0000008000 */
[----:B--2---:R-:W2:Y:S01]  /*2fb0*/  FENCE.VIEW.ASYNC.S ;  /* 0x00000000000073c6 */ /* 0x004ea20000000000 */
[----:B------:R-:W-:Y:S01]  /*2fc0*/  SEL R11, R11, RZ, P1 ;  /* 0x000000ff0b0b7207 */ /* 0x000fe20000800000 */
[----:B--2---:R2:W-:Y:S01]  /*2fd0*/  SYNCS.ARRIVE.TRANS64.RED.A1T0 RZ, [R0+URZ], RZ ;  /* 0x000000ff00ff79a7 */ /* 0x0045e200081004ff */
[----:B-1----:R-:W-:-:S02]  /*2fe0*/  LOP3.LUT P3, RZ, R6, 0x1, RZ, 0xc0, !PT ;  /* 0x0000000106ff7812 */ /* 0x002fc4000786c0ff */
[----:B------:R-:W-:-:S04]  /*2ff0*/  SEL R5, RZ, 0x1, P0 ;  /* 0x00000001ff057807 */ /* 0x000fc80000000000 */
[----:B------:R-:W-:Y:S02]  /*3000*/  LOP3.LUT R8, R8, R5, RZ, 0x3c, !PT ;  /* 0x0000000508087212 */ /* 0x000fe400078e3cff */
[----:B--2---:R-:W-:-:S04]  /*3010*/  SEL R0, RZ, 0x1, P1 ;  /* 0x00000001ff007807 */ /* 0x004fc80000800000 */
[----:B------:R-:W-:Y:S01]  /*3020*/  LOP3.LUT R9, R9, R0, RZ, 0x3c, !PT ;  /* 0x0000000009097212 */ /* 0x000fe200078e3cff */
[----:B------:R-:W-:Y:S06]  /*3030*/  @P3 BRA `(.L_x_58) ;  /* 0xfffffffc002c3947 */ /* 0x000fec000383ffff */
[----:B------:R-:W-:Y:S01]  /*3040*/  ULEA UR5, UR6, UR37, 0x3 ;  /* 0x0000002506057291 */ /* 0x000fe2000f8e18ff */
[----:B------:R-:W-:-:S08]  /*3050*/  SHF.L.U32 R3, R12, 0x1f, RZ ;  /* 0x0000001f0c037819 */ /* 0x000fd000000006ff */
[----:B------:R-:W1:Y:S02]  /*3060*/  SYNCS.PHASECHK.TRANS64 P0, [UR5+0xd0], R3 ;  /* 0x0000d003ff0075a7 */ /* 0x000e640008001005 */
[----:B-1----:R-:W-:Y:S05]  /*3070*/  @P0 BRA `(.L_x_59) ;  /* 0x0000000000080947 */ /* 0x002fea0003800000 */
[----:B------:R-:W1:Y:S02]  /*3080*/  SYNCS.PHASECHK.TRANS64.TRYWAIT P0, [UR5+0xd0], R3 ;  /* 0x0000d003ff0075a7 */ /* 0x000e640008001105 */
[----:B-1----:R-:W-:Y:S05]  /*3090*/  @!P0 BRA `(.L_x_60) ;  /* 0x0000004800e48947 */ /* 0x002fea0003800000 */
.L_x_59:
[----:B------:R-:W-:-:S04]  /*30a0*/  UIADD3 UR4, UPT, UPT, UR6, 0x1, URZ ;  /* 0x0000000106047890 */ /* 0x000fc8000fffe0ff */
[----:B------:R-:W-:-:S04]  /*30b0*/  UISETP.NE.AND UP0, UPT, UR4, 0x2, UPT ;  /* 0x000000020400788c */ /* 0x000fc8000bf05270 */
[----:B------:R-:W-:Y:S02]  /*30c0*/  USEL UR7, URZ, 0x1, UP0 ;  /* 0x00000001ff077887 */ /* 0x000fe40008000000 */
[----:B------:R-:W-:-:S04]  /*30d0*/  USEL UR4, UR4, URZ, UP0 ;  /* 0x000000ff04047287 */ /* 0x000fc80008000000 */
[----:B------:R-:W-:Y:S01]  /*30e0*/  ULEA UR4, UR4, UR37, 0x3 ;  /* 0x0000002504047291 */ /* 0x000fe2000f8e18ff */
[----:B-1----:R-:W-:-:S04]  /*30f0*/  LOP3.LUT R3, R12, UR7, RZ, 0x3c, !PT ;  /* 0x000000070c037c12 */ /* 0x002fc8000f8e3cff */
[----:B------:R-:W-:-:S04]  /*3100*/  SHF.L.U32 R0, R3, 0x1f, RZ ;  /* 0x0000001f03007819 */ /* 0x000fc800000006ff */
[----:B------:R-:W1:Y:S02]  /*3110*/  SYNCS.PHASECHK.TRANS64 P0, [UR4+0xd0], R0 ;  /* 0x0000d000ff0075a7 */ /* 0x000e640008001004 */
[----:B-1----:R-:W-:Y:S05]  /*3120*/  @P0 EXIT ;  /* 0x000000000000094d */ /* 0x002fea0003800000 */
[----:B------:R-:W-:Y:S02]  /*3130*/  SHF.L.U32 R3, R3, 0x1f, RZ ;  /* 0x0000001f03037819 */ /* 0x000fe400000006ff */
[----:B------:R-:W-:-:S07]  /*3140*/  MOV R0, UR4 ;  /* 0x0000000400007c02 */ /* 0x000fce0008000f00 */
.L_x_61:
[----:B-1----:R1:W2:Y:S02]  /*3150*/  SYNCS.PHASECHK.TRANS64.TRYWAIT P0, [R0+URZ+0xd0], R3 ;  /* 0x0000d003000075a7 */ /* 0x0022a400080011ff */
[----:B--2---:R-:W-:Y:S05]  /*3160*/  @!P0 NANOSLEEP.SYNCS 0x989680 ;  /* 0x009896800000895d */ /* 0x004fea0003900000 */
[----:B------:R-:W2:Y:S02]  /*3170*/  @!P0 SYNCS.PHASECHK.TRANS64 P0, [R0+URZ+0xd0], R3 ;  /* 0x0000d003000085a7 */ /* 0x000ea400080010ff */
[----:B--2---:R-:W-:Y:S05]  /*3180*/  @P0 EXIT ;  /* 0x000000000000094d */ /* 0x004fea0003800000 */
[----:B------:R-:W-:Y:S05]  /*3190*/  BRA `(.L_x_61) ;  /* 0xfffffffc00ec7947 */ /* 0x000fea000383ffff */
.L_x_54:
[----:B------:R-:W-:Y:S05]  /*31a0*/  BRA.U UP4, `(.L_x_62) ;  /* 0x0000001104d87547 */ /* 0x000fea000b800000 */
[----:B------:R-:W-:Y:S01]  /*31b0*/  UMOV UR6, 0x40 ;  /* 0x0000004000067882 */ /* 0x000fe20000000000 */
[----:B------:R-:W-:Y:S01]  /*31c0*/  NOP ;  /* 0x0000000000007918 */ /* 0x000fe20000000000 */
[----:B------:R-:W-:Y:S01]  /*31d0*/  ULEA UR6, UR37, UR6, 0x18 ;  /* 0x0000000625067291 */ /* 0x000fe2000f8ec0ff */
[----:B------:R-:W-:Y:S02]  /*31e0*/  UMOV UR7, 0x400 ;  /* 0x0000040000077882 */ /* 0x000fe40000000000 */
[----:B------:R-:W-:-:S06]  /*31f0*/  ULEA UR37, UR37, UR7, 0x18 ;  /* 0x0000000725257291 */ /* 0x000fcc000f8ec0ff */
[----:B------:R-:W1:Y:S02]  /*3200*/  LDS.U8 R2, [UR6+0x1c] ;  /* 0x00001c06ff027984 */ /* 0x000e640008000000 */
[----:B-1----:R-:W-:-:S13]  /*3210*/  ISETP.NE.AND P0, PT, R2, RZ, PT ;  /* 0x000000ff0200720c */ /* 0x002fda0003f05270 */
[----:B------:R-:W-:Y:S05]  /*3220*/  @P0 BRA `(.L_x_63) ;  /* 0x0000000400080947 */ /* 0x000fea0003800000 */
[----:B------:R-:W-:Y:S02]  /*3230*/  UISETP.NE.U32.AND UP0, UPT, UR5, 0x1, UPT ;  /* 0x000000010500788c */ /* 0x000fe4000bf05070 */
[----:B------:R-:W-:-:S07]  /*3240*/  UIADD3 UR8, UPT, UPT, UR6, 0x8, URZ ;  /* 0x0000000806087890 */ /* 0x000fce000fffe0ff */
[----:B------:R-:W-:Y:S05]  /*3250*/  BRA.U !UP0, `(.L_x_64) ;  /* 0x00000001089c7547 */ /* 0x000fea000b800000 */
[----:B------:R-:W-:Y:S01]  /*3260*/  ELECT P0, URZ, PT ;  /* 0x0000000000ff782f */ /* 0x000fe20003800000 */
[----:B------:R-:W-:-:S12]  /*3270*/  BSSY B0, `(.L_x_64) ;  /* 0x0000025000007945 */ /* 0x000fd80003800000 */
[----:B------:R-:W-:Y:S05]  /*3280*/  @!P0 BRA `(.L_x_65) ;  /* 0x00000000008c8947 */ /* 0x000fea0003800000 */
[----:B------:R-:W-:-:S05]  /*3290*/  UMOV UR7, 0x10 ;  /* 0x0000001000077882 */ /* 0x000fca0000000000 */
[----:B------:R-:W-:Y:S04]  /*32a0*/  DEPBAR.LE SB1, 0x36 ;  /* 0x00009d800000791a */ /* 0x000fe80000000000 */
[----:B------:R-:W1:Y:S02]  /*32b0*/  UTCATOMSWS.2CTA.FIND_AND_SET.ALIGN UP1, UR7, UR7 ;  /* 0x00000007000775e3 */ /* 0x000e640008220800 */
[----:B-1----:R-:W-:Y:S01]  /*32c0*/  MOV R11, UR7 ;  /* 0x00000007000b7c02 */ /* 0x002fe20008000f00 */
[----:B------:R-:W-:Y:S06]  /*32d0*/  BRA.U UP1, `(.L_x_66) ;  /* 0x0000000101187547 */ /* 0x000fec000b800000 */
.L_x_67:
[----:B------:R-:W-:Y:S05]  /*32e0*/  NANOSLEEP 0x64 ;  /* 0x000000640000795d */ /* 0x000fea0003800000 */
[----:B------:R-:W-:-:S05]  /*32f0*/  UMOV UR7, 0x10 ;  /* 0x0000001000077882 */ /* 0x000fca0000000000 */
[----:B------:R-:W-:Y:S04]  /*3300*/  DEPBAR.LE SB1, 0x36 ;  /* 0x00009d800000791a */ /* 0x000fe80000000000 */
[----:B------:R-:W1:Y:S02]  /*3310*/  UTCATOMSWS.2CTA.FIND_AND_SET.ALIGN UP1, UR7, UR7 ;  /* 0x00000007000775e3 */ /* 0x000e640008220800 */
[----:B-1----:R-:W-:Y:S01]  /*3320*/  MOV R11, UR7 ;  /* 0x00000007000b7c02 */ /* 0x002fe20008000f00 */
[----:B------:R-:W-:Y:S05]  /*3330*/  BRA.U !UP1, `(.L_x_67) ;  /* 0xfffffffd09e87547 */ /* 0x000fea000b83ffff */
.L_x_66:
[----:B------:R-:W1:Y:S01]  /*3340*/  LDS R5, [UR6+0x10] ;  /* 0x00001006ff057984 */ /* 0x000e620008000800 */
[----:B------:R-:W-:Y:S01]  /*3350*/  IMAD.U32 R3, RZ, RZ, UR37 ;  /* 0x00000025ff037e24 */ /* 0x000fe2000f8e00ff */
[----:B------:R-:W-:-:S03]  /*3360*/  MOV R2, UR4 ;  /* 0x0000000400027c02 */ /* 0x000fc60008000f00 */
[----:B------:R-:W-:Y:S01]  /*3370*/  VIADD R3, R3, 0x170 ;  /* 0x0000017003037836 */ /* 0x000fe20000000000 */
[----:B-1----:R-:W-:-:S04]  /*3380*/  SHF.L.U32 R5, R5, 0x1f, RZ ;  /* 0x0000001f05057819 */ /* 0x002fc800000006ff */
[----:B------:R-:W1:Y:S02]  /*3390*/  SYNCS.PHASECHK.TRANS64.TRYWAIT P0, [UR6+0x8], R5 ;  /* 0x00000805ff0075a7 */ /* 0x000e640008001106 */
[----:B-1----:R-:W-:Y:S05]  /*33a0*/  @P0 BRA `(.L_x_68) ;  /* 0x0000000000080947 */ /* 0x002fea0003800000 */
[----:B------:R-:W1:Y:S02]  /*33b0*/  SYNCS.PHASECHK.TRANS64.TRYWAIT P0, [UR6+0x8], R5 ;  /* 0x00000805ff0075a7 */ /* 0x000e640008001106 */
[----:B-1----:R-:W-:Y:S05]  /*33c0*/  @!P0 BRA `(.L_x_69) ;  /* 0x0000004800308947 */ /* 0x002fea0003800000 */
.L_x_68:
[----:B-1----:R-:W-:Y:S01]  /*33d0*/  HFMA2 R4, -RZ, RZ, 0, 5.9604644775390625e-08 ;  /* 0x00000001ff047431 */ /* 0x002fe200000001ff */
[----:B------:R-:W-:Y:S01]  /*33e0*/  UPRMT UR7, UR4, 0x654, UR8 ;  /* 0x0000065404077896 */ /* 0x000fe20008000008 */
[----:B------:R-:W-:Y:S01]  /*33f0*/  IMAD.MOV.U32 R6, RZ, RZ, 0xffff ;  /* 0x0000ffffff067424 */ /* 0x000fe200078e00ff */
[----:B------:R-:W-:Y:S01]  /*3400*/  PRMT R2, R2, 0x654, R3 ;  /* 0x0000065402027816 */ /* 0x000fe20000000003 */
[----:B------:R-:W-:Y:S02]  /*3410*/  IMAD.MOV.U32 R5, RZ, RZ, 0x4 ;  /* 0x00000004ff057424 */ /* 0x000fe400078e00ff */
[----:B------:R-:W-:Y:S01]  /*3420*/  IMAD.SHL.U32 R9, R11, 0x20, RZ ;  /* 0x000000200b097824 */ /* 0x000fe200078e00ff */
[----:B------:R-:W-:Y:S02]  /*3430*/  MOV R3, UR7 ;  /* 0x0000000700037c02 */ /* 0x000fe40008000f00 */
[-C--:B------:R-:W-:Y:S01]  /*3440*/  SHF.L.U32 R7, R6, R11.reuse, RZ ;  /* 0x0000000b06077219 */ /* 0x080fe200000006ff */
[----:B------:R1:W-:Y:S01]  /*3450*/  SYNCS.ARRIVE.TRANS64.RED RZ, [UR7], R5 ;  /* 0x00000005ffff79a7 */ /* 0x0003e20008000407 */
[----:B------:R-:W-:Y:S01]  /*3460*/  SHF.L.U32 R6, R4, R11, RZ ;  /* 0x0000000b04067219 */ /* 0x000fe200000006ff */
[----:B------:R1:W-:Y:S04]  /*3470*/  STS [UR37+0x170], R9 ;  /* 0x00017009ff007988 */ /* 0x0003e80008000825 */
[----:B------:R1:W-:Y:S04]  /*3480*/  STAS [R2.64], R11 ;  /* 0x0000000b02007dbd */ /* 0x0003e8000c0008ff */
[----:B------:R1:W-:Y:S04]  /*3490*/  ATOMS.OR RZ, [UR6+0x14], R7 ;  /* 0x00001407ffff798c */ /* 0x0003e8000b000006 */
[----:B------:R1:W-:Y:S04]  /*34a0*/  ATOMS.OR RZ, [UR6+0x18], R6 ;  /* 0x00001806ffff798c */ /* 0x0003e8000b000006 */
[----:B------:R1:W-:Y:S02]  /*34b0*/  ATOMS.XOR RZ, [UR6+0x10], R4 ;  /* 0x00001004ffff798c */ /* 0x0003e4000b800006 */
.L_x_65:
[----:B------:R-:W-:Y:S05]  /*34c0*/  BSYNC B0 ;  /* 0x0000000000007941 */ /* 0x000fea0003800000 */
.L_x_64:
[----:B------:R-:W-:Y:S05]  /*34d0*/  BRA.U UP0, `(.L_x_70) ;  /* 0x00000001006c7547 */ /* 0x000fea000b800000 */
[----:B------:R-:W-:-:S03]  /*34e0*/  UMOV UR7, 0xffffffff ;  /* 0xffffffff00077882 */ /* 0x000fc60000000000 */
[----:B------:R-:W-:Y:S05]  /*34f0*/  BRA.DIV UR7, `(.L_x_71) ;  /* 0x0000004607fc7947 */ /* 0x000fea000b800000 */
[----:B------:R-:W-:-:S13]  /*3500*/  ELECT P6, URZ, PT ;  /* 0x0000000000ff782f */ /* 0x000fda00038c0000 */
.L_x_149:
[----:B------:R-:W-:Y:S05]  /*3510*/  @!P6 BRA `(.L_x_70) ;  /* 0x00000000005ce947 */ /* 0x000fea0003800000 */
[----:B-1----:R-:W1:Y:S02]  /*3520*/  LDS R3, [UR6+0x10] ;  /* 0x00001006ff037984 */ /* 0x002e640008000800 */
[----:B-1----:R-:W-:-:S04]  /*3530*/  SHF.L.U32 R3, R3, 0x1f, RZ ;  /* 0x0000001f03037819 */ /* 0x002fc800000006ff */
[----:B------:R-:W1:Y:S02]  /*3540*/  SYNCS.PHASECHK.TRANS64.TRYWAIT P0, [UR6+0x8], R3 ;  /* 0x00000803ff0075a7 */ /* 0x000e640008001106 */
[----:B-1----:R-:W-:Y:S05]  /*3550*/  @P0 BRA `(.L_x_72) ;  /* 0x0000000000080947 */ /* 0x002fea0003800000 */
[----:B------:R-:W1:Y:S02]  /*3560*/  SYNCS.PHASECHK.TRANS64.TRYWAIT P0, [UR6+0x8], R3 ;  /* 0x00000803ff0075a7 */ /* 0x000e640008001106 */
[----:B-1----:R-:W-:Y:S05]  /*3570*/  @!P0 BRA `(.L_x_73) ;  /* 0x0000004400fc8947 */ /* 0x002fea0003800000 */
.L_x_72:
[----:B------:R-:W2:Y:S01]  /*3580*/  LDS R5, [UR37+0x170] ;  /* 0x00017025ff057984 */ /* 0x000ea20008000800 */
[----:B-1----:R-:W-:Y:S02]  /*3590*/  HFMA2 R2, -RZ, RZ, 0, 5.9604644775390625e-08 ;  /* 0x00000001ff027431 */ /* 0x002fe400000001ff */
[----:B------:R-:W-:Y:S01]  /*35a0*/  IMAD.MOV.U32 R3, RZ, RZ, 0xffff ;  /* 0x0000ffffff037424 */ /* 0x000fe200078e00ff */
[----:B------:R-:W-:Y:S01]  /*35b0*/  UPRMT UR7, UR4, 0x654, UR8 ;  /* 0x0000065404077896 */ /* 0x000fe20008000008 */
[----:B--2---:R-:W-:-:S03]  /*35c0*/  IMAD.SHL.U32 R4, R5, 0x20, RZ ;  /* 0x0000002005047824 */ /* 0x004fc600078e00ff */
[-C--:B------:R-:W-:Y:S02]  /*35d0*/  SHF.L.U32 R3, R3, R5.reuse, RZ ;  /* 0x0000000503037219 */ /* 0x080fe400000006ff */
[----:B------:R-:W-:Y:S01]  /*35e0*/  SHF.L.U32 R5, R2, R5, RZ ;  /* 0x0000000502057219 */ /* 0x000fe200000006ff */
[----:B------:R2:W-:Y:S04]  /*35f0*/  STS [UR37+0x170], R4 ;  /* 0x00017004ff007988 */ /* 0x0005e80008000825 */
[----:B------:R2:W-:Y:S04]  /*3600*/  ATOMS.OR RZ, [UR6+0x14], R3 ;  /* 0x00001403ffff798c */ /* 0x0005e8000b000006 */
[----:B------:R2:W-:Y:S01]  /*3610*/  ATOMS.OR RZ, [UR6+0x18], R5 ;  /* 0x00001805ffff798c */ /* 0x0005e2000b000006 */
[----:B------:R-:W-:Y:S03]  /*3620*/  SYNCS.ARRIVE.TRANS64.RED.A1T0 RZ, [UR7], RZ ;  /* 0x000000ffffff79a7 */ /* 0x000fe60008100407 */
[----:B------:R2:W-:Y:S01]  /*3630*/  ATOMS.XOR RZ, [UR6+0x10], R2 ;  /* 0x00001002ffff798c */ /* 0x0005e2000b800006 */
[----:B------:R-:W-:Y:S05]  /*3640*/  BRA `(.L_x_70) ;  /* 0x0000000000107947 */ /* 0x000fea0003800000 */
.L_x_63:
[----:B------:R-:W-:-:S05]  /*3650*/  MOV R2, 0xffffffff ;  /* 0xffffffff00027802 */ /* 0x000fca0000000f00 */
[----:B------:R1:W-:Y:S02]  /*3660*/  STS [UR37+0x170], R2 ;  /* 0x00017002ff007988 */ /* 0x0003e40008000825 */
[----:B-1----:R-:W-:Y:S02]  /*3670*/  MOV R2, 0x3690 ;  /* 0x0000369000027802 */ /* 0x002fe40000000f00 */
[----:B-----5:R-:W-:Y:S05]  /*3680*/  CALL.REL.NOINC `($__internal_1_$__cuda_sm10x_tcgen05_guardrail_trap_phase_invalid_during_alloc) ;  /* 0x0000004c00047944 */ /* 0x020fea0003c00000 */
.L_x_70:
[----:B------:R-:W-:Y:S05]  /*3690*/  WARPSYNC.ALL ;  /* 0x0000000000007948 */ /* 0x000fea0003800000 */
[----:B------:R-:W3:Y:S01]  /*36a0*/  S2UR UR7, SR_CgaCtaId ;  /* 0x00000000000779c3 */ /* 0x000ee20000008800 */
[----:B------:R-:W-:Y:S01]  /*36b0*/  UMOV UR6, 0x400 ;  /* 0x0000040000067882 */ /* 0x000fe20000000000 */
[----:B------:R-:W-:-:S06]  /*36c0*/  NOP ;  /* 0x0000000000007918 */ /* 0x000fcc0000000000 */
[----:B------:R-:W-:Y:S06]  /*36d0*/  BAR.ARV 0x6, 0xa0 ;  /* 0x0182800000007b1d */ /* 0x000fec0000002000 */
[----:B------:R-:W4:Y:S01]  /*36e0*/  LDCU UR8, c[0x0][0x38c] ;  /* 0x00007180ff0877ac */ /* 0x000f220008000800 */
[----:B------:R-:W-:Y:S01]  /*36f0*/  LOP3.LUT R0, R0, 0xffff, RZ, 0xc0, !PT ;  /* 0x0000ffff00007812 */ /* 0x000fe200078ec0ff */
[----:B-1----:R-:W-:Y:S01]  /*3700*/  IMAD.MOV.U32 R9, RZ, RZ, 0x1 ;  /* 0x00000001ff097424 */ /* 0x002fe200078e00ff */
[----:B------:R-:W-:Y:S01]  /*3710*/  LOP3.LUT R8, R8, 0xffff, RZ, 0xc0, !PT ;  /* 0x0000ffff08087812 */ /* 0x000fe200078ec0ff */
[----:B------:R-:W-:Y:S01]  /*3720*/  UMOV UR19, URZ ;  /* 0x000000ff00137c82 */ /* 0x000fe20008000000 */
[----:B------:R-:W-:Y:S01]  /*3730*/  R2UR UR11, R0 ;  /* 0x00000000000b72ca */ /* 0x000fe200000e0000 */
[----:B------:R-:W-:Y:S01]  /*3740*/  UMOV UR18, URZ ;  /* 0x000000ff00127c82 */ /* 0x000fe20008000000 */
[----:B------:R-:W-:Y:S01]  /*3750*/  R2UR UR12, R8 ;  /* 0x00000000080c72ca */ /* 0x000fe200000e0000 */
[----:B------:R-:W-:Y:S01]  /*3760*/  IMAD.MOV.U32 R8, RZ, RZ, RZ ;  /* 0x000000ffff087224 */ /* 0x000fe200078e00ff */
[----:B------:R-:W-:Y:S01]  /*3770*/  UMOV UR17, URZ ;  /* 0x000000ff00117c82 */ /* 0x000fe20008000000 */
[----:B---3--:R-:W-:-:S02]  /*3780*/  ULEA UR7, UR7, UR6, 0x18 ;  /* 0x0000000607077291 */ /* 0x008fc4000f8ec0ff */
[----:B------:R-:W-:Y:S02]  /*3790*/  UISETP.NE.AND UP2, UPT, UR5, URZ, UPT ;  /* 0x000000ff0500728c */ /* 0x000fe4000bf45270 */
[----:B------:R-:W-:Y:S02]  /*37a0*/  UIADD3 UR13, UPT, UPT, UR7, 0x4400, URZ ;  /* 0x00004400070d7890 */ /* 0x000fe4000fffe0ff */
[----:B------:R-:W-:Y:S02]  /*37b0*/  UIADD3 UR14, UPT, UPT, UR7, 0x2c400, URZ ;  /* 0x0002c400070e7890 */ /* 0x000fe4000fffe0ff */
[----:B----4-:R-:W-:Y:S01]  /*37c0*/  UIADD3 UR8, UPT, UPT, UR8, 0x7f, URZ ;  /* 0x0000007f08087890 */ /* 0x010fe2000fffe0ff */
[----:B--2---:R-:W1:Y:S01]  /*37d0*/  LDS R2, [UR7+0x170] ;  /* 0x00017007ff027984 */ /* 0x004e620008000800 */
[----:B------:R-:W-:Y:S02]  /*37e0*/  USHF.R.U32.HI UR13, URZ, 0x4, UR13 ;  /* 0x00000004ff0d7899 */ /* 0x000fe4000801160d */
[----:B------:R-:W-:-:S02]  /*37f0*/  USHF.R.S32.HI UR6, URZ, 0x1f, UR8 ;  /* 0x0000001fff067899 */ /* 0x000fc40008011408 */
[----:B------:R-:W-:Y:S02]  /*3800*/  USHF.R.U32.HI UR14, URZ, 0x4, UR14 ;  /* 0x00000004ff0e7899 */ /* 0x000fe4000801160e */
[----:B------:R-:W-:Y:S02]  /*3810*/  ULEA.HI UR6, UR6, UR8, URZ, 0x7 ;  /* 0x0000000806067291 */ /* 0x000fe4000f8f38ff */
[----:B------:R-:W-:Y:S02]  /*3820*/  ULOP3.LUT UR13, UR13, 0x3fff, URZ, 0xc0, !UPT ;  /* 0x00003fff0d0d7892 */ /* 0x000fe4000f8ec0ff */
[----:B------:R-:W-:Y:S02]  /*3830*/  USHF.R.S32.HI UR6, URZ, 0x7, UR6 ;  /* 0x00000007ff067899 */ /* 0x000fe40008011406 */
[----:B------:R-:W-:Y:S02]  /*3840*/  ULOP3.LUT UR14, UR14, 0x3fff, URZ, 0xc0, !UPT ;  /* 0x00003fff0e0e7892 */ /* 0x000fe4000f8ec0ff */
[----:B------:R-:W-:Y:S01]  /*3850*/  UISETP.LT.AND UP0, UPT, UR6, 0x1, UPT ;  /* 0x000000010600788c */ /* 0x000fe2000bf01270 */
[----:B------:R-:W-:Y:S01]  /*3860*/  UMOV UR28, 0x0 ;  /* 0x00000000001c7882 */ /* 0x000fe20000000000 */
[----:B------:R-:W-:Y:S01]  /*3870*/  UMOV UR29, 0x101004a0 ;  /* 0x101004a0001d7882 */ /* 0x000fe20000000000 */
[----:B------:R-:W-:-:S02]  /*3880*/  ULOP3.LUT UR13, UR13, 0x10000, URZ, 0xfc, !UPT ;  /* 0x000100000d0d7892 */ /* 0x000fc4000f8efcff */
[----:B------:R-:W-:Y:S02]  /*3890*/  ULOP3.LUT UR14, UR14, 0x10000, URZ, 0xfc, !UPT ;  /* 0x000100000e0e7892 */ /* 0x000fe4000f8efcff */
[----:B------:R-:W-:Y:S01]  /*38a0*/  USEL UR20, UR6, 0x1, !UP0 ;  /* 0x0000000106147887 */ /* 0x000fe2000c000000 */
[----:B------:R-:W-:Y:S01]  /*38b0*/  UMOV UR26, 0x0 ;  /* 0x00000000001a7882 */ /* 0x000fe20000000000 */
[----:B------:R-:W-:Y:S01]  /*38c0*/  UMOV UR27, 0x101004a0 ;  /* 0x101004a0001b7882 */ /* 0x000fe20000000000 */
[----:B------:R-:W-:Y:S01]  /*38d0*/  UMOV UR24, 0x0 ;  /* 0x0000000000187882 */ /* 0x000fe20000000000 */
[----:B------:R-:W-:Y:S01]  /*38e0*/  UMOV UR25, 0x101004a0 ;  /* 0x101004a000197882 */ /* 0x000fe20000000000 */
[----:B------:R-:W-:Y:S01]  /*38f0*/  UMOV UR22, 0x0 ;  /* 0x0000000000167882 */ /* 0x000fe20000000000 */
[----:B------:R-:W-:Y:S01]  /*3900*/  UMOV UR23, 0x101004a0 ;  /* 0x101004a000177882 */ /* 0x000fe20000000000 */
[----:B-1----:R-:W-:Y:S02]  /*3910*/  R2UR UR21, R2 ;  /* 0x00000000021572ca */ /* 0x002fe400000e0000 */
[----:B------:R-:W-:-:S13]  /*3920*/  CS2R R2, SRZ ;  /* 0x0000000000027805 */ /* 0x000fda000001ff00 */
.L_x_81:
[C---:B------:R-:W-:Y:S02]  /*3930*/  LEA R0, R8.reuse, UR7, 0x3 ;  /* 0x0000000708007c11 */ /* 0x040fe4000f8e18ff */
[----:B------:R-:W-:Y:S02]  /*3940*/  SHF.L.U32 R5, R3, 0x1f, RZ ;  /* 0x0000001f03057819 */ /* 0x000fe400000006ff */
[----:B------:R-:W-:Y:S02]  /*3950*/  LEA R4, R8, UR7, 0x4 ;  /* 0x0000000708047c11 */ /* 0x000fe4000f8e20ff */
[----:B------:R-:W1:Y:S02]  /*3960*/  SYNCS.PHASECHK.TRANS64.TRYWAIT P0, [R0+URZ+0xc0], R5 ;  /* 0x0000c005000075a7 */ /* 0x000e6400080011ff */
[----:B-1-34-:R-:W-:Y:S05]  /*3970*/  @!P0 BRA `(.L_x_74) ;  /* 0x0000004400148947 */ /* 0x01afea0003800000 */
.L_x_150:
[----:B-1----:R-:W1:Y:S01]  /*3980*/  LDS.128 R4, [R4+0x150] ;  /* 0x0001500004047984 */ /* 0x002e620000000c00 */
[----:B------:R-:W-:Y:S02]  /*3990*/  VIADD R0, R0, 0xd0 ;  /* 0x000000d000007836 */ /* 0x000fe40000000000 */
[----:B------:R-:W-:Y:S01]  /*39a0*/  VIADD R8, R8, 0x1 ;  /* 0x0000000108087836 */ /* 0x000fe20000000000 */
[----:B------:R-:W-:Y:S01]  /*39b0*/  @!PT LDS RZ, [RZ] ;  /* 0x00000000fffff984 */ /* 0x000fe20000000800 */
[----:B------:R-:W-:Y:S01]  /*39c0*/  @!PT LDS RZ, [RZ] ;  /* 0x00000000fffff984 */ /* 0x000fe20000000800 */
[----:B------:R-:W-:Y:S01]  /*39d0*/  @!PT LDS RZ, [RZ] ;  /* 0x00000000fffff984 */ /* 0x000fe20000000800 */
[----:B------:R-:W-:Y:S01]  /*39e0*/  @!PT LDS RZ, [RZ] ;  /* 0x00000000fffff984 */ /* 0x000fe20000000800 */
[----:B------:R2:W-:Y:S06]  /*39f0*/  MEMBAR.ALL.CTA ;  /* 0x0000000000007992 */ /* 0x0005ec0000008000 */
[----:B--2---:R-:W2:Y:S01]  /*3a00*/  FENCE.VIEW.ASYNC.S ;  /* 0x00000000000073c6 */ /* 0x004ea20000000000 */
[----:B------:R-:W-:-:S04]  /*3a10*/  PRMT R0, RZ, 0x654, R0 ;  /* 0x00000654ff007816 */ /* 0x000fc80000000000 */
[----:B--2---:R2:W-:Y:S01]  /*3a20*/  SYNCS.ARRIVE.TRANS64.RED.A1T0 RZ, [R0+URZ], RZ ;  /* 0x000000ff00ff79a7 */ /* 0x0045e200081004ff */
[----:B-1----:R-:W-:Y:S01]  /*3a30*/  LOP3.LUT P1, RZ, R6, 0x1, RZ, 0xc0, !PT ;  /* 0x0000000106ff7812 */ /* 0x002fe2000782c0ff */
[----:B--2---:R-:W-:-:S12]  /*3a40*/  BRA.U UP2, `(.L_x_75) ;  /* 0x0000000502087547 */ /* 0x004fd8000b800000 */
[----:B------:R-:W1:Y:S01]  /*3a50*/  LDCU UR8, c[0x0][0x38c] ;  /* 0x00007180ff0877ac */ /* 0x000e620008000800 */
[----:B------:R-:W-:Y:S02]  /*3a60*/  PLOP3.LUT P2, PT, PT, PT, PT, 0x80, 0x8 ;  /* 0x000000000008781c */ /* 0x000fe40003f4f070 */
[----:B------:R-:W-:Y:S01]  /*3a70*/  SHF.L.U32 R5, R9, 0x1f, RZ ;  /* 0x0000001f09057819 */ /* 0x000fe200000006ff */
[----:B------:R-:W-:Y:S02]  /*3a80*/  ULEA UR9, UR19, UR7, 0x3 ;  /* 0x0000000713097291 */ /* 0x000fe4000f8e18ff */
[----:B------:R-:W-:Y:S02]  /*3a90*/  ULEA UR10, UR19, UR21, 0x6 ;  /* 0x00000015130a7291 */ /* 0x000fe4000f8e30ff */
[----:B-1----:R-:W-:-:S06]  /*3aa0*/  UISETP.GE.AND UP0, UPT, UR8, 0x1, UPT ;  /* 0x000000010800788c */ /* 0x002fcc000bf06270 */
[----:B------:R-:W-:-:S05]  /*3ab0*/  PLOP3.LUT P0, PT, PT, PT, UP0, 0x80, 0x8 ;  /* 0x000000000008781c */ /* 0x000fca0003f0f008 */
[----:B------:R-:W-:-:S08]  /*3ac0*/  @UP0 ULEA UR8, UR18, UR7, 0x3 ;  /* 0x0000000712080291 */ /* 0x000fd0000f8e18ff */
[----:B------:R-:W-:-:S04]  /*3ad0*/  @P0 SHF.L.U32 R0, R2, 0x1f, RZ ;  /* 0x0000001f02000819 */ /* 0x000fc800000006ff */
[----:B------:R1:W2:Y:S01]  /*3ae0*/  @P0 SYNCS.PHASECHK.TRANS64.TRYWAIT P2, [UR8], R0 ;  /* 0x00000000ff0005a7 */ /* 0x0002a20008041108 */
[----:B------:R-:W3:Y:S02]  /*3af0*/  SYNCS.PHASECHK.TRANS64.TRYWAIT P0, [UR9+0x100], R5 ;  /* 0x00010005ff0075a7 */ /* 0x000ee40008001109 */
[----:B-123--:R-:W-:Y:S05]  /*3b00*/  @!P0 BRA `(.L_x_76) ;  /* 0x0000004000c48947 */ /* 0x00efea0003800000 */
.L_x_152:
[----:B------:R-:W-:Y:S01]  /*3b10*/  UMOV UR16, UR17 ;  /* 0x0000001100107c82 */ /* 0x000fe20008000000 */
[----:B------:R-:W-:Y:S05]  /*3b20*/  BRA.U !UP0, `(.L_x_77) ;  /* 0x0000000108c07547 */ /* 0x000fea000b800000 */
[----:B------:R-:W-:Y:S02]  /*3b30*/  UIADD3 UR16, UPT, UPT, UR20, UR17, URZ ;  /* 0x0000001114107290 */ /* 0x000fe4000fffe0ff */
[----:B------:R-:W-:Y:S01]  /*3b40*/  UPLOP3.LUT UP3, UPT, UPT, UPT, UPT, 0x40, 0x4 ;  /* 0x000000000004789c */ /* 0x000fe20003f6e870 */
[----:B------:R-:W-:Y:S01]  /*3b50*/  UMOV UR15, UR6 ;  /* 0x00000006000f7c82 */ /* 0x000fe20008000000 */
[----:B------:R-:W-:-:S09]  /*3b60*/  UMOV UR46, UR18 ;  /* 0x00000012002e7c82 */ /* 0x000fd20008000000 */
.L_x_80:
[----:B--2---:R-:W-:Y:S01]  /*3b70*/  ULEA UR8, UR46, UR7, 0x3 ;  /* 0x000000072e087291 */ /* 0x004fe2000f8e18ff */
[----:B---3--:R-:W-:Y:S11]  /*3b80*/  @P2 BRA `(.L_x_78) ;  /* 0x00000000000c2947 */ /* 0x008ff60003800000 */
[----:B-1----:R-:W-:Y:S04]  /*3b90*/  SHF.L.U32 R5, R2, 0x1f, RZ ;  /* 0x0000001f02057819 */ /* 0x002fe800000006ff */
[----:B------:R-:W1:Y:S02]  /*3ba0*/  SYNCS.PHASECHK.TRANS64.TRYWAIT P0, [UR8], R5 ;  /* 0x00000005ff0075a7 */ /* 0x000e640008001108 */
[----:B-1----:R-:W-:Y:S05]  /*3bb0*/  @!P0 BRA `(.L_x_79) ;  /* 0x0000004000b08947 */ /* 0x002fea0003800000 */
.L_x_78:
[----:B------:R-:W-:Y:S01]  /*3bc0*/  UISETP.NE.AND UP0, UPT, UR15, 0x1, UPT ;  /* 0x000000010f00788c */ /* 0x000fe2000bf05270 */
[----:B------:R-:W-:Y:S01]  /*3bd0*/  PLOP3.LUT P2, PT, PT, PT, PT, 0x80, 0x8 ;  /* 0x000000000008781c */ /* 0x000fe20003f4f070 */
[----:B------:R-:W-:Y:S02]  /*3be0*/  UIADD3 UR18, UPT, UPT, UR46, 0x1, URZ ;  /* 0x000000012e127890 */ /* 0x000fe4000fffe0ff */
[----:B------:R-:W-:Y:S02]  /*3bf0*/  ULEA UR32, UR46, UR14, 0x8 ;  /* 0x0000000e2e207291 */ /* 0x000fe4000f8e40ff */
[----:B------:R-:W-:Y:S01]  /*3c00*/  UISETP.NE.AND UP1, UPT, UR18, 0xa, UPT ;  /* 0x0000000a1200788c */ /* 0x000fe2000bf25270 */
[----:B------:R-:W-:Y:S01]  /*3c10*/  PLOP3.LUT P0, PT, PT, PT, UP0, 0x80, 0x8 ;  /* 0x000000000008781c */ /* 0x000fe20003f0f008 */
[----:B------:R-:W-:Y:S02]  /*3c20*/  UIADD3 UR44, UPT, UPT, UR32, 0x2, URZ ;  /* 0x00000002202c7890 */ /* 0x000fe4000fffe0ff */
[----:B------:R-:W-:Y:S02]  /*3c30*/  USEL UR31, URZ, 0x1, UP1 ;  /* 0x00000001ff1f7887 */ /* 0x000fe40008800000 */
[----:B------:R-:W-:Y:S02]  /*3c40*/  USEL UR18, UR18, URZ, UP1 ;  /* 0x000000ff12127287 */ /* 0x000fe40008800000 */
[----:B------:R-:W-:Y:S02]  /*3c50*/  UIADD3 UR40, UPT, UPT, UR32, 0x4, URZ ;  /* 0x0000000420287890 */ /* 0x000fe4000fffe0ff */
[----:B------:R-:W-:Y:S01]  /*3c60*/  @UP0 ULEA UR30, UR18, UR7, 0x3 ;  /* 0x00000007121e0291 */ /* 0x000fe2000f8e18ff */
[----:B------:R-:W-:Y:S01]  /*3c70*/  LOP3.LUT R2, R2, UR31, RZ, 0x3c, !PT ;  /* 0x0000001f02027c12 */ /* 0x000fe2000f8e3cff */
[----:B------:R-:W-:Y:S02]  /*3c80*/  UIADD3 UR36, UPT, UPT, UR32, 0x6, URZ ;  /* 0x0000000620247890 */ /* 0x000fe4000fffe0ff */
[----:B------:R-:W-:Y:S01]  /*3c90*/  UIADD3 UR8, UPT, UPT, UR8, 0x50, URZ ;  /* 0x0000005008087890 */ /* 0x000fe2000fffe0ff */
[----:B-1----:R-:W-:Y:S01]  /*3ca0*/  @P0 SHF.L.U32 R0, R2, 0x1f, RZ ;  /* 0x0000001f02000819 */ /* 0x002fe200000006ff */
[----:B------:R-:W-:Y:S02]  /*3cb0*/  UIADD3 UR17, UPT, UPT, UR17, 0x1, URZ ;  /* 0x0000000111117890 */ /* 0x000fe4000fffe0ff */
[----:B------:R-:W-:Y:S01]  /*3cc0*/  UIADD3 UR15, UPT, UPT, UR15, -0x1, URZ ;  /* 0xffffffff0f0f7890 */ /* 0x000fe2000fffe0ff */
[----:B------:R2:W3:Y:S01]  /*3cd0*/  @P0 SYNCS.PHASECHK.TRANS64.TRYWAIT P2, [UR30], R0 ;  /* 0x00000000ff0005a7 */ /* 0x0004e2000804111e */
[----:B------:R-:W-:Y:S02]  /*3ce0*/  ULEA UR30, UR46, UR13, 0xa ;  /* 0x0000000d2e1e7291 */ /* 0x000fe4000f8e50ff */
[----:B------:R-:W-:Y:S02]  /*3cf0*/  UISETP.NE.AND UP0, UPT, UR17, UR16, UPT ;  /* 0x000000101100728c */ /* 0x000fe4000bf05270 */
[----:B------:R-:W-:Y:S02]  /*3d00*/  UIADD3 UR42, UPT, UPT, UR30, 0x2, URZ ;  /* 0x000000021e2a7890 */ /* 0x000fe4000fffe0ff */
[----:B------:R-:W-:Y:S02]  /*3d10*/  UIADD3 UR38, UPT, UPT, UR30, 0x4, URZ ;  /* 0x000000041e267890 */ /* 0x000fe4000fffe0ff */
[----:B------:R-:W-:Y:S01]  /*3d20*/  UIADD3 UR34, UPT, UPT, UR30, 0x6, URZ ;  /* 0x000000061e227890 */ /* 0x000fe2000fffe0ff */
[----:B------:R-:W-:Y:S01]  /*3d30*/  UMOV UR33, 0x40004040 ;  /* 0x4000404000217882 */ /* 0x000fe20000000000 */
[----:B------:R-:W-:Y:S01]  /*3d40*/  UMOV UR31, 0x40004040 ;  /* 0x40004040001f7882 */ /* 0x000fe20000000000 */
[----:B------:R-:W-:Y:S01]  /*3d50*/  UMOV UR45, 0x40004040 ;  /* 0x40004040002d7882 */ /* 0x000fe20000000000 */
[----:B------:R2:W-:Y:S01]  /*3d60*/  UTCIMMA.2CTA gdesc[UR30], gdesc[UR32], tmem[UR10], tmem[UR28], idesc[UR29], UP3 ;  /* 0x00ff1c201e0075ea */ /* 0x0005e20009a0010a */
[----:B------:R-:W-:Y:S01]  /*3d70*/  UPLOP3.LUT UP3, UPT, UPT, UPT, UPT, 0x80, 0x8 ;  /* 0x000000000008789c */ /* 0x000fe20003f6f070 */
[----:B------:R-:W-:Y:S01]  /*3d80*/  UMOV UR43, 0x40004040 ;  /* 0x40004040002b7882 */ /* 0x000fe20000000000 */
[----:B------:R-:W-:Y:S01]  /*3d90*/  UMOV UR41, 0x40004040 ;  /* 0x4000404000297882 */ /* 0x000fe20000000000 */
[----:B------:R2:W-:Y:S01]  /*3da0*/  UTCIMMA.2CTA gdesc[UR42], gdesc[UR44], tmem[UR10], tmem[UR26], idesc[UR27], UPT ;  /* 0x00ff1a2c2a0075ea */ /* 0x0005e2000ba0010a */
[----:B------:R-:W-:Y:S01]  /*3db0*/  UMOV UR39, 0x40004040 ;  /* 0x4000404000277882 */ /* 0x000fe20000000000 */
[----:B------:R-:W-:Y:S01]  /*3dc0*/  UMOV UR37, 0x40004040 ;  /* 0x4000404000257882 */ /* 0x000fe20000000000 */
[----:B------:R-:W-:Y:S01]  /*3dd0*/  UMOV UR35, 0x40004040 ;  /* 0x4000404000237882 */ /* 0x000fe20000000000 */
[----:B------:R2:W-:Y:S01]  /*3de0*/  UTCIMMA.2CTA gdesc[UR38], gdesc[UR40], tmem[UR10], tmem[UR24], idesc[UR25], UPT ;  /* 0x00ff1828260075ea */ /* 0x0005e2000ba0010a */
[----:B------:R2:W-:Y:S01]  /*3df0*/  UTCIMMA.2CTA gdesc[UR34], gdesc[UR36], tmem[UR10], tmem[UR22], idesc[UR23], UPT ;  /* 0x00ff1624220075ea */ /* 0x0005e2000ba0010a */
[----:B------:R2:W-:Y:S01]  /*3e00*/  UTCBAR.2CTA.MULTICAST [UR8], URZ, UR12 ;  /* 0x000000ff080073e9 */ /* 0x0005e2000820080c */
[----:B------:R-:W-:Y:S01]  /*3e10*/  UMOV UR46, UR18 ;  /* 0x00000012002e7c82 */ /* 0x000fe20008000000 */
[----:B------:R-:W-:Y:S05]  /*3e20*/  BRA.U UP0, `(.L_x_80) ;  /* 0xfffffffd00507547 */ /* 0x000fea000b83ffff */
.L_x_77:
[----:B------:R-:W-:Y:S01]  /*3e30*/  UIADD3 UR9, UPT, UPT, UR9, 0xe0, URZ ;  /* 0x000000e009097890 */ /* 0x000fe2000fffe0ff */
[----:B------:R-:W-:-:S08]  /*3e40*/  UMOV UR17, UR16 ;  /* 0x0000001000117c82 */ /* 0x000fd00008000000 */
[----:B------:R4:W-:Y:S01]  /*3e50*/  UTCBAR.2CTA.MULTICAST [UR9], URZ, UR11 ;  /* 0x000000ff090073e9 */ /* 0x0009e2000820080b */
[----:B------:R-:W-:Y:S02]  /*3e60*/  NOP ;  /* 0x0000000000007918 */ /* 0x000fe40000000000 */
.L_x_75:
[----:B------:R-:W-:Y:S01]  /*3e70*/  UIADD3 UR19, UPT, UPT, UR19, 0x1, URZ ;  /* 0x0000000113137890 */ /* 0x000fe2000fffe0ff */
[----:B------:R-:W-:-:S03]  /*3e80*/  ISETP.NE.AND P0, PT, R8, 0x2, PT ;  /* 0x000000020800780c */ /* 0x000fc60003f05270 */
[----:B------:R-:W-:Y:S01]  /*3e90*/  UISETP.NE.AND UP0, UPT, UR19, 0x4, UPT ;  /* 0x000000041300788c */ /* 0x000fe2000bf05270 */
[----:B-12---:R-:W-:Y:S02]  /*3ea0*/  SEL R0, RZ, 0x1, P0 ;  /* 0x00000001ff007807 */ /* 0x006fe40000000000 */
[----:B------:R-:W-:Y:S01]  /*3eb0*/  SEL R8, R8, RZ, P0 ;  /* 0x000000ff08087207 */ /* 0x000fe20000000000 */
[----:B------:R-:W-:Y:S01]  /*3ec0*/  USEL UR8, URZ, 0x1, UP0 ;  /* 0x00000001ff087887 */ /* 0x000fe20008000000 */
[----:B------:R-:W-:Y:S01]  /*3ed0*/  LOP3.LUT R3, R3, R0, RZ, 0x3c, !PT ;  /* 0x0000000003037212 */ /* 0x000fe200078e3cff */
[----:B------:R-:W-:-:S04]  /*3ee0*/  USEL UR19, UR19, URZ, UP0 ;  /* 0x000000ff13137287 */ /* 0x000fc80008000000 */
[----:B------:R-:W-:Y:S01]  /*3ef0*/  LOP3.LUT R9, R9, UR8, RZ, 0x3c, !PT ;  /* 0x0000000809097c12 */ /* 0x000fe2000f8e3cff */
[----:B------:R-:W-:Y:S07]  /*3f00*/  @P1 BRA `(.L_x_81) ;  /* 0xfffffff800881947 */ /* 0x000fee000383ffff */
[----:B------:R-:W1:Y:S01]  /*3f10*/  S2UR UR6, SR_CgaCtaId ;  /* 0x00000000000679c3 */ /* 0x000e620000008800 */
[----:B------:R-:W-:Y:S01]  /*3f20*/  ELECT P0, URZ, PT ;  /* 0x0000000000ff782f */ /* 0x000fe20003800000 */
[----:B------:R-:W-:Y:S01]  /*3f30*/  HFMA2 R0, -RZ, RZ, 0, 5.9604644775390625e-08 ;  /* 0x00000001ff007431 */ /* 0x000fe200000001ff */
[----:B------:R-:W-:-:S05]  /*3f40*/  UMOV UR8, 0x40 ;  /* 0x0000004000087882 */ /* 0x000fca0000000000 */
[----:B------:R-:W-:Y:S01]  /*3f50*/  UVIRTCOUNT.DEALLOC.SMPOOL 0x80 ;  /* 0x000000800000784c */ /* 0x000fe20000000000 */
[----:B------:R-:W-:Y:S02]  /*3f60*/  UISETP.NE.AND UP0, UPT, UR5, URZ, UPT ;  /* 0x000000ff0500728c */ /* 0x000fe4000bf05270 */
[----:B-1----:R-:W-:-:S09]  /*3f70*/  ULEA UR6, UR6, UR8, 0x18 ;  /* 0x0000000806067291 */ /* 0x002fd2000f8ec0ff */
[----:B------:R1:W-:Y:S01]  /*3f80*/  @P0 STS.U8 [UR6+0x1c], R0 ;  /* 0x00001c00ff000988 */ /* 0x0003e20008000006 */
[----:B------:R-:W-:Y:S05]  /*3f90*/  BRA.U UP0, `(.L_x_82) ;  /* 0x0000000100a07547 */ /* 0x000fea000b800000 */
[----:B------:R-:W-:Y:S01]  /*3fa0*/  UIADD3 UR5, UPT, UPT, UR7, 0x100, URZ ;  /* 0x0000010007057890 */ /* 0x000fe2000fffe0ff */
[----:B------:R-:W-:-:S03]  /*3fb0*/  SHF.L.U32 R3, R9, 0x1f, RZ ;  /* 0x0000001f09037819 */ /* 0x000fc600000006ff */
[----:B------:R-:W-:-:S09]  /*3fc0*/  ULEA UR8, UR19, UR5, 0x3 ;  /* 0x0000000513087291 */ /* 0x000fd2000f8e18ff */
[----:B------:R-:W2:Y:S02]  /*3fd0*/  SYNCS.PHASECHK.TRANS64.TRYWAIT P0, [UR8], R3 ;  /* 0x00000003ff0075a7 */ /* 0x000ea40008001108 */
[----:B--2---:R-:W-:Y:S05]  /*3fe0*/  @!P0 BRA `(.L_x_83) ;  /* 0x0000003c00bc8947 */ /* 0x004fea0003800000 */
.L_x_155:
[----:B----4-:R-:W-:-:S04]  /*3ff0*/  UIADD3 UR9, UPT, UPT, UR19, 0x1, URZ ;  /* 0x0000000113097890 */ /* 0x010fc8000fffe0ff */
        /* <DEDUP_REMOVED lines=8> */
.L_x_157:
        /* <DEDUP_REMOVED lines=9> */
.L_x_159:
[----:B------:R-:W-:-:S04]  /*4110*/  UIADD3 UR9, UPT, UPT, UR9, 0x1, URZ ;  /* 0x0000000109097890 */ /* 0x000fc8000fffe0ff */
[----:B------:R-:W-:-:S04]  /*4120*/  UISETP.NE.AND UP1, UPT, UR9, 0x4, UPT ;  /* 0x000000040900788c */ /* 0x000fc8000bf25270 */
[----:B------:R-:W-:Y:S02]  /*4130*/  USEL UR8, URZ, 0x1, UP1 ;  /* 0x00000001ff087887 */ /* 0x000fe40008800000 */
[----:B------:R-:W-:-:S04]  /*4140*/  USEL UR9, UR9, URZ, UP1 ;  /* 0x000000ff09097287 */ /* 0x000fc80008800000 */
[----:B------:R-:W-:Y:S01]  /*4150*/  ULEA UR9, UR9, UR5, 0x3 ;  /* 0x0000000509097291 */ /* 0x000fe2000f8e18ff */
[----:B-1----:R-:W-:-:S04]  /*4160*/  LOP3.LUT R3, R2, UR8, RZ, 0x3c, !PT ;  /* 0x0000000802037c12 */ /* 0x002fc8000f8e3cff */
[----:B------:R-:W-:Y:S01]  /*4170*/  SHF.L.U32 R3, R3, 0x1f, RZ ;  /* 0x0000001f03037819 */ /* 0x000fe200000006ff */
[----:B------:R-:W-:-:S04]  /*4180*/  IMAD.U32 R0, RZ, RZ, UR9 ;  /* 0x00000009ff007e24 */ /* 0x000fc8000f8e00ff */
[----:B------:R1:W2:Y:S03]  /*4190*/  SYNCS.PHASECHK.TRANS64.TRYWAIT P0, [R0+URZ], R3 ;  /* 0x00000003000075a7 */ /* 0x0002a600080011ff */
[----:B--2---:R-:W-:Y:S05]  /*41a0*/  @!P0 NANOSLEEP.SYNCS 0x989680 ;  /* 0x009896800000895d */ /* 0x004fea0003900000 */
[----:B------:R-:W2:Y:S02]  /*41b0*/  @!P0 SYNCS.PHASECHK.TRANS64 P0, [R0+URZ], R3 ;  /* 0x00000003000085a7 */ /* 0x000ea400080010ff */
[----:B--2---:R-:W-:Y:S05]  /*41c0*/  @P0 BRA `(.L_x_86) ;  /* 0x0000000000200947 */ /* 0x004fea0003800000 */
.L_x_87:
[----:B--2---:R2:W4:Y:S02]  /*41d0*/  SYNCS.PHASECHK.TRANS64.TRYWAIT P0, [R0+URZ], R3 ;  /* 0x00000003000075a7 */ /* 0x00452400080011ff */
[----:B----4-:R-:W-:Y:S05]  /*41e0*/  @!P0 NANOSLEEP.SYNCS 0x989680 ;  /* 0x009896800000895d */ /* 0x010fea0003900000 */
[----:B------:R-:W4:Y:S02]  /*41f0*/  @!P0 SYNCS.PHASECHK.TRANS64 P0, [R0+URZ], R3 ;  /* 0x00000003000085a7 */ /* 0x000f2400080010ff */
[----:B----4-:R-:W-:Y:S05]  /*4200*/  @!P0 BRA `(.L_x_87) ;  /* 0xfffffffc00f08947 */ /* 0x010fea000383ffff */
[----:B------:R-:W-:Y:S05]  /*4210*/  BRA `(.L_x_86) ;  /* 0x00000000000c7947 */ /* 0x000fea0003800000 */
.L_x_82:
[----:B------:R-:W-:-:S04]  /*4220*/  UIADD3 UR5, UPT, UPT, UR7, 0x140, URZ ;  /* 0x0000014007057890 */ /* 0x000fc8000fffe0ff */
[----:B------:R-:W-:-:S09]  /*4230*/  UPRMT UR5, UR4, 0x654, UR5 ;  /* 0x0000065404057896 */ /* 0x000fd20008000005 */
[----:B------:R-:W-:Y:S03]  /*4240*/  SYNCS.ARRIVE.TRANS64.RED.A1T0 RZ, [UR5], RZ ;  /* 0x000000ffffff79a7 */ /* 0x000fe60008100405 */
.L_x_86:
[----:B-12---:R-:W-:Y:S01]  /*4250*/  SHF.L.U32 R3, RZ, 0x1f, RZ ;  /* 0x0000001fff037819 */ /* 0x006fe200000006ff */
[----:B------:R-:W-:Y:S01]  /*4260*/  UIADD3 UR5, UPT, UPT, UR7, 0x140, URZ ;  /* 0x0000014007057890 */ /* 0x000fe2000fffe0ff */
[----:B------:R-:W-:Y:S02]  /*4270*/  PLOP3.LUT P0, PT, PT, PT, UP0, 0x80, 0x8 ;  /* 0x000000000008781c */ /* 0x000fe40003f0f008 */
[----:B------:R-:W1:Y:S02]  /*4280*/  SYNCS.PHASECHK.TRANS64.TRYWAIT P1, [UR7+0x140], R3 ;  /* 0x00014003ff0075a7 */ /* 0x000e640008021107 */
[----:B-1----:R-:W-:Y:S09]  /*4290*/  @!P1 BRA `(.L_x_88) ;  /* 0x0000003c00589947 */ /* 0x002ff20003800000 */
.L_x_161:
[----:B------:R-:W-:Y:S01]  /*42a0*/  @!UP0 UPRMT UR5, UR4, 0x654, UR5 ;  /* 0x0000065404058896 */ /* 0x000fe20008000005 */
[----:B------:R-:W-:Y:S02]  /*42b0*/  UMOV UR8, 0xffff ;  /* 0x0000ffff00087882 */ /* 0x000fe40000000000 */
[----:B------:R-:W-:-:S06]  /*42c0*/  UMOV UR4, 0x1 ;  /* 0x0000000100047882 */ /* 0x000fcc0000000000 */
[----:B------:R-:W-:Y:S01]  /*42d0*/  @!P0 SYNCS.ARRIVE.TRANS64.RED.A1T0 RZ, [UR5], RZ ;  /* 0x000000ffffff89a7 */ /* 0x000fe20008100405 */
[----:B------:R-:W-:Y:S01]  /*42e0*/  NOP ;  /* 0x0000000000007918 */ /* 0x000fe20000000000 */
[----:B-1----:R-:W1:Y:S01]  /*42f0*/  LDS R0, [UR6+0x14] ;  /* 0x00001406ff007984 */ /* 0x002e620008000800 */
[----:B------:R-:W-:-:S04]  /*4300*/  ULOP3.LUT UR5, UR21, 0xffff, URZ, 0xc0, !UPT ;  /* 0x0000ffff15057892 */ /* 0x000fc8000f8ec0ff */
[----:B------:R-:W-:-:S04]  /*4310*/  USHF.R.U32.HI UR5, URZ, 0x5, UR5 ;  /* 0x00000005ff057899 */ /* 0x000fc80008011605 */
[----:B------:R-:W-:Y:S02]  /*4320*/  USHF.L.U32 UR8, UR8, UR5, URZ ;  /* 0x0000000508087299 */ /* 0x000fe400080006ff */
[----:B------:R-:W-:-:S04]  /*4330*/  USHF.L.U32 UR4, UR4, UR5, URZ ;  /* 0x0000000504047299 */ /* 0x000fc800080006ff */
[----:B-1----:R-:W-:-:S04]  /*4340*/  LOP3.LUT R0, R0, UR8, RZ, 0xc0, !PT ;  /* 0x0000000800007c12 */ /* 0x002fc8000f8ec0ff */
[----:B------:R-:W-:-:S13]  /*4350*/  ISETP.NE.AND P0, PT, R0, UR8, PT ;  /* 0x0000000800007c0c */ /* 0x000fda000bf05270 */
[----:B------:R-:W-:Y:S05]  /*4360*/  @P0 BRA `(.L_x_89) ;  /* 0x0000000000580947 */ /* 0x000fea0003800000 */
[----:B------:R-:W1:Y:S02]  /*4370*/  LDS R0, [UR6+0x18] ;  /* 0x00001806ff007984 */ /* 0x000e640008000800 */
[----:B-1----:R-:W-:-:S04]  /*4380*/  LOP3.LUT R0, R0, UR4, RZ, 0xc0, !PT ;  /* 0x0000000400007c12 */ /* 0x002fc8000f8ec0ff */
[----:B------:R-:W-:-:S13]  /*4390*/  ISETP.NE.AND P0, PT, R0, UR4, PT ;  /* 0x0000000400007c0c */ /* 0x000fda000bf05270 */
[----:B------:R-:W-:Y:S05]  /*43a0*/  @P0 BRA `(.L_x_90) ;  /* 0x00000000003c0947 */ /* 0x000fea0003800000 */
[----:B------:R-:W1:Y:S01]  /*43b0*/  S2R R2, SR_LANEID ;  /* 0x0000000000027919 */ /* 0x000e620000000000 */
[----:B------:R-:W-:Y:S01]  /*43c0*/  ULOP3.LUT UR8, URZ, UR8, URZ, 0x33, !UPT ;  /* 0x00000008ff087292 */ /* 0x000fe2000f8e33ff */
[----:B------:R-:W-:Y:S01]  /*43d0*/  LOP3.LUT R4, RZ, UR4, RZ, 0x33, !PT ;  /* 0x00000004ff047c12 */ /* 0x000fe2000f8e33ff */
[----:B------:R-:W-:Y:S02]  /*43e0*/  VOTEU.ANY UR7, UPT, PT ;  /* 0x0000000000077886 */ /* 0x000fe400038e0100 */
[----:B------:R-:W-:Y:S01]  /*43f0*/  UFLO.U32 UR7, UR7 ;  /* 0x00000007000772bd */ /* 0x000fe200080e0000 */
[----:B------:R-:W2:Y:S01]  /*4400*/  REDUX UR4, R4 ;  /* 0x00000000040473c4 */ /* 0x000ea20000000000 */
[----:B------:R-:W-:-:S06]  /*4410*/  IMAD.U32 R0, RZ, RZ, UR8 ;  /* 0x00000008ff007e24 */ /* 0x000fcc000f8e00ff */
[----:B------:R1:W-:Y:S01]  /*4420*/  UTCATOMSWS.AND URZ, UR8 ;  /* 0x0000000800ff79e3 */ /* 0x0003e20008000000 */
[----:B------:R-:W3:Y:S01]  /*4430*/  REDUX UR5, R0 ;  /* 0x00000000000573c4 */ /* 0x000ee20000000000 */
[----:B-1----:R-:W-:Y:S01]  /*4440*/  ISETP.EQ.U32.AND P0, PT, R2, UR7, PT ;  /* 0x0000000702007c0c */ /* 0x002fe2000bf02070 */
[----:B--2---:R-:W-:Y:S01]  /*4450*/  IMAD.U32 R2, RZ, RZ, UR4 ;  /* 0x00000004ff027e24 */ /* 0x004fe2000f8e00ff */
[----:B---3--:R-:W-:-:S11]  /*4460*/  MOV R3, UR5 ;  /* 0x0000000500037c02 */ /* 0x008fd60008000f00 */
[----:B------:R1:W-:Y:S04]  /*4470*/  @P0 ATOMS.AND RZ, [UR6+0x14], R3 ;  /* 0x00001403ffff098c */ /* 0x0003e8000a800006 */
[----:B------:R1:W-:Y:S01]  /*4480*/  @P0 ATOMS.AND RZ, [UR6+0x18], R2 ;  /* 0x00001802ffff098c */ /* 0x0003e2000a800006 */
[----:B------:R-:W-:Y:S05]  /*4490*/  BRA `(.L_x_91) ;  /* 0x0000000000147947 */ /* 0x000fea0003800000 */
.L_x_90:
[----:B------:R-:W-:Y:S02]  /*44a0*/  MOV R2, 0x44c0 ;  /* 0x000044c000027802 */ /* 0x000fe40000000f00 */
[----:B---345:R-:W-:Y:S05]  /*44b0*/  CALL.REL.NOINC `($__internal_0_$__cuda_sm10x_tcgen05_guardrail_trap_col_being_dealloced_not_returned_by_alloc) ;  /* 0x0000003c006c7944 */ /* 0x038fea0003c00000 */
[----:B------:R-:W-:Y:S05]  /*44c0*/  BRA `(.L_x_91) ;  /* 0x0000000000087947 */ /* 0x000fea0003800000 */
.L_x_89:
[----:B------:R-:W-:Y:S02]  /*44d0*/  MOV R2, 0x44f0 ;  /* 0x000044f000027802 */ /* 0x000fe40000000f00 */
[----:B---345:R-:W-:Y:S05]  /*44e0*/  CALL.REL.NOINC `($__internal_2_$__cuda_sm10x_tcgen05_guardrail_trap_unallocated_columns_being_dealloced) ;  /* 0x0000003c00787944 */ /* 0x038fea0003c00000 */
.L_x_91:
[----:B------:R-:W-:Y:S01]  /*44f0*/  NOP ;  /* 0x0000000000007918 */ /* 0x000fe20000000000 */
[----:B----4-:R-:W-:Y:S05]  /*4500*/  EXIT ;  /* 0x000000000000794d */ /* 0x010fea0003800000 */
.L_x_62:
[----:B------:R-:W-:-:S09]  /*4510*/  UISETP.NE.OR UP5, UPT, UR10, 0x3, !UP5 ;  /* 0x000000030a00788c */ /* 0x000fd2000efa5670 */
[----:B------:R-:W-:Y:S05]  /*4520*/  BRA.U UP5, `(.L_x_92) ;  /* 0x0000000905c87547 */ /* 0x000fea000b800000 */
[----:B------:R-:W1:Y:S01]  /*4530*/  LDC R0, c[0x0][0xb30] ;  /* 0x0002cc00ff007b82 */ /* 0x000e620000000800 */
[----:B------:R-:W2:Y:S01]  /*4540*/  LDCU.64 UR8, c[0x0][0x888] ;  /* 0x00011100ff0877ac */ /* 0x000ea20008000a00 */
[----:B------:R-:W-:Y:S01]  /*4550*/  IMAD.MOV.U32 R30, RZ, RZ, 0x1 ;  /* 0x00000001ff1e7424 */ /* 0x000fe200078e00ff */
[----:B------:R-:W-:Y:S01]  /*4560*/  CS2R R28, SRZ ;  /* 0x00000000001c7805 */ /* 0x000fe2000001ff00 */
[----:B------:R-:W-:Y:S01]  /*4570*/  IMAD.MOV.U32 R25, RZ, RZ, 0x2000 ;  /* 0x00002000ff197424 */ /* 0x000fe200078e00ff */
[----:B------:R-:W3:Y:S03]  /*4580*/  LDCU.64 UR4, c[0x0][0x890] ;  /* 0x00011200ff0477ac */ /* 0x000ee60008000a00 */
[----:B------:R-:W4:Y:S01]  /*4590*/  LDC R19, c[0x0][0x370] ;  /* 0x0000dc00ff137b82 */ /* 0x000f220000000800 */
[----:B------:R-:W-:Y:S01]  /*45a0*/  UMOV UR6, 0x400 ;  /* 0x0000040000067882 */ /* 0x000fe20000000000 */
[----:B------:R-:W-:-:S02]  /*45b0*/  UPLOP3.LUT UP1, UPT, UPT, UPT, UPT, 0x40, 0x4 ;  /* 0x000000000004789c */ /* 0x000fc40003f2e870 */
[----:B------:R-:W-:-:S04]  /*45c0*/  ULEA UR6, UR37, UR6, 0x18 ;  /* 0x0000000625067291 */ /* 0x000fc8000f8ec0ff */
[----:B------:R-:W4:Y:S01]  /*45d0*/  LDC R2, c[0x0][0xb0c] ;  /* 0x0002c300ff027b82 */ /* 0x000f220000000800 */
[----:B--2---:R-:W-:Y:S02]  /*45e0*/  UISETP.NE.U32.AND UP2, UPT, UR8, URZ, UPT ;  /* 0x000000ff0800728c */ /* 0x004fe4000bf45070 */
[----:B------:R-:W-:Y:S02]  /*45f0*/  UIADD3 UR8, UPT, UPT, UR6, 0xa0, URZ ;  /* 0x000000a006087890 */ /* 0x000fe4000fffe0ff */
[----:B---3--:R-:W-:-:S03]  /*4600*/  UISETP.NE.U32.AND UP3, UPT, UR4, URZ, UPT ;  /* 0x000000ff0400728c */ /* 0x008fc6000bf65070 */
[----:B------:R-:W2:Y:S01]  /*4610*/  LDC R18, c[0x0][0xb20] ;  /* 0x0002c800ff127b82 */ /* 0x000ea20000000800 */
[----:B-1----:R-:W-:Y:S01]  /*4620*/  ISETP.NE.AND P1, PT, R0, 0x1, PT ;  /* 0x000000010000780c */ /* 0x002fe20003f25270 */
[----:B------:R-:W-:Y:S02]  /*4630*/  UISETP.NE.AND.EX UP2, UPT, UR9, URZ, UPT, UP2 ;  /* 0x000000ff0900728c */ /* 0x000fe4000bf45320 */
[----:B------:R-:W-:Y:S02]  /*4640*/  UPRMT UR37, UR37, 0x654, UR8 ;  /* 0x0000065425257896 */ /* 0x000fe40008000008 */
[----:B------:R-:W-:Y:S02]  /*4650*/  UISETP.NE.AND.EX UP3, UPT, UR5, URZ, UPT, UP3 ;  /* 0x000000ff0500728c */ /* 0x000fe4000bf65330 */
[----:B------:R-:W1:Y:S08]  /*4660*/  LDC.64 R32, c[0x0][0x348] ;  /* 0x0000d200ff207b82 */ /* 0x000e700000000a00 */
[----:B------:R-:W3:Y:S08]  /*4670*/  LDC.64 R16, c[0x0][0xb10] ;  /* 0x0002c400ff107b82 */ /* 0x000ef00000000a00 */
[----:B------:R-:W1:Y:S08]  /*4680*/  LDC.64 R6, c[0x0][0xb18] ;  /* 0x0002c600ff067b82 */ /* 0x000e700000000a00 */
[----:B------:R-:W1:Y:S08]  /*4690*/  LDC.64 R4, c[0x0][0xb28] ;  /* 0x0002ca00ff047b82 */ /* 0x000e700000000a00 */
[----:B--2-4-:R-:W1:Y:S02]  /*46a0*/  LDC R24, c[0x0][0x374] ;  /* 0x0000dd00ff187b82 */ /* 0x014e640000000800 */
.L_x_100:
[C---:B------:R-:W-:Y:S02]  /*46b0*/  LEA R0, R29.reuse, UR6, 0x3 ;  /* 0x000000061d007c11 */ /* 0x040fe4000f8e18ff */
[----:B------:R-:W-:Y:S02]  /*46c0*/  SHF.L.U32 R3, R28, 0x1f, RZ ;  /* 0x0000001f1c037819 */ /* 0x000fe400000006ff */
[----:B------:R-:W-:Y:S02]  /*46d0*/  LEA R20, R29, UR6, 0x4 ;  /* 0x000000061d147c11 */ /* 0x000fe4000f8e20ff */
[----:B--2---:R-:W2:Y:S02]  /*46e0*/  SYNCS.PHASECHK.TRANS64.TRYWAIT P0, [R0+URZ+0xc0], R3 ;  /* 0x0000c003000075a7 */ /* 0x004ea400080011ff */
[----:B--2---:R-:W-:Y:S05]  /*46f0*/  @!P0 BRA `(.L_x_93) ;  /* 0x0000003800588947 */ /* 0x004fea0003800000 */
.L_x_162:
[----:B------:R-:W-:Y:S01]  /*4700*/  ISETP.GE.AND P0, PT, R72, 0x1, PT ;  /* 0x000000014800780c */ /* 0x000fe20003f06270 */
[----:B------:R-:W4:Y:S01]  /*4710*/  LDS.128 R20, [R20+0x150] ;  /* 0x0001500014147984 */ /* 0x000f220000000c00 */
[----:B------:R-:W-:Y:S01]  /*4720*/  ISETP.NE.U32.AND P4, PT, RZ, UR4, PT ;  /* 0x00000004ff007c0c */ /* 0x000fe2000bf85070 */
[----:B--2---:R-:W-:Y:S01]  /*4730*/  VIADD R0, R0, 0xd0 ;  /* 0x000000d000007836 */ /* 0x004fe20000000000 */
[----:B------:R-:W-:Y:S02]  /*4740*/  SHF.L.U32 R26, R30, 0x1f, RZ ;  /* 0x0000001f1e1a7819 */ /* 0x000fe400000006ff */
[----:B------:R-:W-:Y:S02]  /*4750*/  ISETP.NE.AND.EX P4, PT, RZ, UR5, PT, P4 ;  /* 0x00000005ff007c0c */ /* 0x000fe4000bf85340 */
[----:B------:R-:W-:Y:S01]  /*4760*/  PRMT R0, RZ, 0x654, R0 ;  /* 0x00000654ff007816 */ /* 0x000fe20000000000 */
[----:B------:R-:W-:Y:S01]  /*4770*/  @!PT LDS RZ, [RZ] ;  /* 0x00000000fffff984 */ /* 0x000fe20000000800 */
[----:B------:R-:W-:Y:S01]  /*4780*/  @!PT LDS RZ, [RZ] ;  /* 0x00000000fffff984 */ /* 0x000fe20000000800 */
[----:B------:R-:W-:Y:S01]  /*4790*/  @!PT LDS RZ, [RZ] ;  /* 0x00000000fffff984 */ /* 0x000fe20000000800 */
[----:B------:R-:W-:Y:S01]  /*47a0*/  @!PT LDS RZ, [RZ] ;  /* 0x00000000fffff984 */ /* 0x000fe20000000800 */
[----:B------:R2:W-:Y:S06]  /*47b0*/  MEMBAR.ALL.CTA ;  /* 0x0000000000007992 */ /* 0x0005ec0000008000 */
[----:B--2---:R-:W2:Y:S02]  /*47c0*/  FENCE.VIEW.ASYNC.S ;  /* 0x00000000000073c6 */ /* 0x004ea40000000000 */
[----:B--2---:R2:W-:Y:S01]  /*47d0*/  SYNCS.ARRIVE.TRANS64.RED.A1T0 RZ, [R0+URZ], RZ ;  /* 0x000000ff00ff79a7 */ /* 0x0045e200081004ff */
[----:B----4-:R-:W-:Y:S11]  /*47e0*/  LOP3.LUT P3, RZ, R22, 0x1, RZ, 0xc0, !PT ;  /* 0x0000000116ff7812 */ /* 0x010ff6000786c0ff */
[----:B------:R-:W-:Y:S02]  /*47f0*/  @!UPT UIADD3 URZ, UPT, UPT, URZ, URZ, URZ ;  /* 0x000000fffffff290 */ /* 0x000fe4000fffe0ff */
[----:B------:R-:W-:Y:S02]  /*4800*/  @P3 MOV R13, R20 ;  /* 0x00000014000d3202 */ /* 0x000fe40000000f00 */
[----:B------:R-:W-:Y:S01]  /*4810*/  @P3 LOP3.LUT R8, R21, 0xffff, RZ, 0xc0, !PT ;  /* 0x0000ffff15083812 */ /* 0x000fe200078ec0ff */
[----:B--2---:R-:W-:Y:S06]  /*4820*/  @!P0 BRA `(.L_x_94) ;  /* 0x0000000000a48947 */ /* 0x004fec0003800000 */
[----:B-1----:R-:W-:Y:S01]  /*4830*/  IMAD.HI.U32 R31, R24, R7, RZ ;  /* 0x00000007181f7227 */ /* 0x002fe200078e00ff */
[----:B------:R-:W-:Y:S02]  /*4840*/  ISETP.NE.AND P0, PT, R6, 0x1, PT ;  /* 0x000000010600780c */ /* 0x000fe40003f05270 */
[----:B------:R-:W-:Y:S01]  /*4850*/  ISETP.NE.AND P2, PT, R72, 0x1, PT ;  /* 0x000000014800780c */ /* 0x000fe20003f45270 */
[----:B---3--:R-:W-:Y:S01]  /*4860*/  IMAD.HI.U32 R34, R19, R16, RZ ;  /* 0x0000001013227227 */ /* 0x008fe200078e00ff */
[----:B------:R-:W-:Y:S02]  /*4870*/  SHF.R.U32.HI R31, RZ, R18, R31 ;  /* 0x00000012ff1f7219 */ /* 0x000fe4000001161f */
[----:B------:R-:W-:Y:S01]  /*4880*/  ISETP.NE.AND P5, PT, R2, 0x1, PT ;  /* 0x000000010200780c */ /* 0x000fe20003fa5270 */
[----:B------:R-:W-:Y:S01]  /*4890*/  IMAD.HI.U32 R36, R13, R16, RZ ;  /* 0x000000100d247227 */ /* 0x000fe200078e00ff */
[----:B------:R-:W-:Y:S02]  /*48a0*/  SHF.R.U32.HI R34, RZ, R17, R34 ;  /* 0x00000011ff227219 */ /* 0x000fe40000011622 */
[----:B------:R-:W-:Y:S01]  /*48b0*/  SEL R3, R24, R31, !P0 ;  /* 0x0000001f18037207 */ /* 0x000fe20004000000 */
[C---:B------:R-:W-:Y:S01]  /*48c0*/  IMAD.HI.U32 R31, R8.reuse, R7, RZ ;  /* 0x00000007081f7227 */ /* 0x040fe200078e00ff */
[----:B------:R-:W-:Y:S02]  /*48d0*/  SEL R11, R19, R34, !P5 ;  /* 0x00000022130b7207 */ /* 0x000fe40006800000 */
[----:B------:R-:W-:Y:S01]  /*48e0*/  SHF.R.U32.HI R36, RZ, R17, R36 ;  /* 0x00000011ff247219 */ /* 0x000fe20000011624 */
[----:B------:R-:W-:Y:S01]  /*48f0*/  IMAD.HI.U32 R38, R3, R4, RZ ;  /* 0x0000000403267227 */ /* 0x000fe200078e00ff */
[----:B------:R-:W-:Y:S03]  /*4900*/  SHF.R.U32.HI R31, RZ, R18, R31 ;  /* 0x00000012ff1f7219 */ /* 0x000fe6000001161f */
[----:B------:R-:W-:Y:S01]  /*4910*/  IMAD.HI.U32 R34, R11, R4, RZ ;  /* 0x000000040b227227 */ /* 0x000fe200078e00ff */
[----:B------:R-:W-:Y:S02]  /*4920*/  @P2 SHF.R.U32.HI R3, RZ, R5, R38 ;  /* 0x00000005ff032219 */ /* 0x000fe40000011626 */
[----:B------:R-:W-:Y:S02]  /*4930*/  SEL R9, R8, R31, !P0 ;  /* 0x0000001f08097207 */ /* 0x000fe40004000000 */
[----:B------:R-:W-:Y:S01]  /*4940*/  @P2 SHF.R.U32.HI R11, RZ, R5, R34 ;  /* 0x00000005ff0b2219 */ /* 0x000fe20000011622 */
[C---:B------:R-:W-:Y:S01]  /*4950*/  IMAD R10, R72.reuse, R3, RZ ;  /* 0x00000003480a7224 */ /* 0x040fe200078e02ff */
[----:B------:R-:W-:Y:S01]  /*4960*/  SEL R3, R13, R36, !P5 ;  /* 0x000000240d037207 */ /* 0x000fe20006800000 */
[C---:B------:R-:W-:Y:S03]  /*4970*/  IMAD.HI.U32 R14, R9.reuse, R4, RZ ;  /* 0x00000004090e7227 */ /* 0x040fe600078e00ff */
[----:B------:R-:W-:Y:S01]  /*4980*/  ISETP.GE.AND P0, PT, R9, R10, PT ;  /* 0x0000000a0900720c */ /* 0x000fe20003f06270 */
[C---:B------:R-:W-:Y:S01]  /*4990*/  IMAD R12, R72.reuse, R11, RZ ;  /* 0x0000000b480c7224 */ /* 0x040fe200078e02ff */
[-C--:B------:R-:W-:Y:S04]  /*49a0*/  SHF.R.U32.HI R14, RZ, R5.reuse, R14 ;  /* 0x00000005ff0e7219 */ /* 0x080fe8000001160e */
[----:B------:R-:W-:Y:S02]  /*49b0*/  ISETP.GE.OR P0, PT, R3, R12, P0 ;  /* 0x0000000c0300720c */ /* 0x000fe40000706670 */
[----:B------:R-:W-:Y:S05]  /*49c0*/  SEL R15, R9, R14, !P2 ;  /* 0x0000000e090f7207 */ /* 0x000fea0005000000 */
[----:B------:R-:W-:Y:S04]  /*49d0*/  IMAD.MOV R14, RZ, RZ, -R15 ;  /* 0x000000ffff0e7224 */ /* 0x000fe800078e0a0f */
[----:B------:R-:W-:Y:S02]  /*49e0*/  IMAD R14, R72, R14, R9 ;  /* 0x0000000e480e7224 */ /* 0x000fe400078e0209 */
[C---:B------:R-:W-:Y:S05]  /*49f0*/  @!P0 IMAD.HI.U32 R10, R3.reuse, R4, RZ ;  /* 0x00000004030a8227 */ /* 0x040fea00078e00ff */
[----:B------:R-:W-:Y:S04]  /*4a00*/  @!P0 SHF.R.U32.HI R10, RZ, R5, R10 ;  /* 0x00000005ff0a8219 */ /* 0x000fe8000001160a */
[----:B------:R-:W-:Y:S01]  /*4a10*/  @!P0 SEL R0, R3, R10, !P2 ;  /* 0x0000000a03008207 */ /* 0x000fe20005000000 */
[----:B------:R-:W-:Y:S03]  /*4a20*/  IMAD.MOV R10, RZ, RZ, -R3 ;  /* 0x000000ffff0a7224 */ /* 0x000fe600078e0a03 */
[----:B------:R-:W-:Y:S01]  /*4a30*/  @!P0 IADD3 R15, PT, PT, R15, -R0, RZ ;  /* 0x800000000f0f8210 */ /* 0x000fe20007ffe0ff */
[----:B------:R-:W-:Y:S01]  /*4a40*/  @!P0 IMAD R0, R11, R14, R0 ;  /* 0x0000000e0b008224 */ /* 0x000fe200078e0200 */
[----:B------:R-:W-:Y:S01]  /*4a50*/  IADD3 R11, PT, PT, -R9, RZ, RZ ;  /* 0x000000ff090b7210 */ /* 0x000fe20007ffe1ff */
[----:B------:R-:W-:Y:S02]  /*4a60*/  IMAD R13, R2, R10, R13 ;  /* 0x0000000a020d7224 */ /* 0x000fe400078e020d */
[----:B------:R-:W-:Y:S02]  /*4a70*/  @!P0 IMAD R9, R15, R72, R3 ;  /* 0x000000480f098224 */ /* 0x000fe400078e0203 */
[----:B------:R-:W-:Y:S02]  /*4a80*/  @!P0 IMAD.MOV.U32 R3, RZ, RZ, R0 ;  /* 0x000000ffff038224 */ /* 0x000fe400078e0000 */
[----:B------:R-:W-:Y:S02]  /*4a90*/  IMAD R8, R6, R11, R8 ;  /* 0x0000000b06087224 */ /* 0x000fe400078e0208 */
[----:B------:R-:W-:Y:S02]  /*4aa0*/  IMAD R13, R3, R2, R13 ;  /* 0x00000002030d7224 */ /* 0x000fe400078e020d */
[----:B------:R-:W-:Y:S02]  /*4ab0*/  IMAD R8, R9, R6, R8 ;  /* 0x0000000609087224 */ /* 0x000fe400078e0208 */
.L_x_94:
[----:B------:R-:W-:Y:S05]  /*4ac0*/  BRA.U UP1, `(.L_x_95) ;  /* 0x0000000101107547 */ /* 0x000fea000b800000 */
[----:B------:R-:W-:Y:S04]  /*4ad0*/  MOV R0, UR7 ;  /* 0x0000000700007c02 */ /* 0x000fe80008000f00 */
[----:B------:R-:W-:Y:S04]  /*4ae0*/  SHF.L.U32 R3, R0, 0x1f, RZ ;  /* 0x0000001f00037819 */ /* 0x000fe800000006ff */
[----:B------:R-:W2:Y:S02]  /*4af0*/  SYNCS.PHASECHK.TRANS64.TRYWAIT P0, [UR6+0xb8], R3 ;  /* 0x0000b803ff0075a7 */ /* 0x000ea40008001106 */
[----:B--2---:R-:W-:Y:S05]  /*4b00*/  @!P0 BRA `(.L_x_96) ;  /* 0x0000003400688947 */ /* 0x004fea0003800000 */
.L_x_95:
[----:B------:R-:W-:Y:S05]  /*4b10*/  BRA.U !UP3, `(.L_x_97) ;  /* 0x000000010b347547 */ /* 0x000fea000b800000 */
[----:B------:R-:W-:Y:S01]  /*4b20*/  UPLOP3.LUT UP0, UPT, UPT, UPT, UP2, 0x80, 0x8 ;  /* 0x000000000008789c */ /* 0x000fe20003f0f020 */
[----:B--2---:R-:W-:Y:S02]  /*4b30*/  HFMA2 R0, -RZ, RZ, 0, 5.9604644775390625e-08 ;  /* 0x00000001ff007431 */ /* 0x004fe400000001ff */
[----:B------:R-:W-:Y:S03]  /*4b40*/  IMAD.MOV.U32 R167, RZ, RZ, 0x1 ;  /* 0x00000001ffa77424 */ /* 0x000fe600078e00ff */
[----:B------:R-:W-:Y:S05]  /*4b50*/  PLOP3.LUT P0, PT, PT, PT, UP0, 0x80, 0x8 ;  /* 0x000000000008781c */ /* 0x000fea0003f0f008 */
[----:B------:R-:W2:Y:S01]  /*4b60*/  @UP0 LDCU.64 UR10, c[0x0][0x888] ;  /* 0x00011100ff0a07ac */ /* 0x000ea20008000a00 */
[----:B------:R-:W-:Y:S07]  /*4b70*/  @UP0 UIMAD UR8, UR36, UR4, URZ ;  /* 0x00000004240802a4 */ /* 0x000fee000f8e02ff */
[----:B------:R-:W-:Y:S01]  /*4b80*/  @!P0 PRMT R167, R0, 0x7610, R167 ;  /* 0x0000761000a78816 */ /* 0x000fe200000000a7 */
[----:B--2---:R-:W-:Y:S03]  /*4b90*/  @UP0 UIMAD.WIDE UR10, UR8, 0x4, UR10 ;  /* 0x00000004080a08a5 */ /* 0x004fe6000f8e020a */
[----:B------:R-:W2:Y:S03]  /*4ba0*/  @!UP0 LDCU UR8, c[0x0][0x880] ;  /* 0x00011000ff0887ac */ /* 0x000ea60008000800 */
[----:B------:R-:W-:Y:S01]  /*4bb0*/  IMAD.U32 R10, RZ, RZ, UR10 ;  /* 0x0000000aff0a7e24 */ /* 0x000fe2000f8e00ff */
[----:B------:R-:W-:Y:S05]  /*4bc0*/  MOV R11, UR11 ;  /* 0x0000000b000b7c02 */ /* 0x000fea0008000f00 */
[----:B-----5:R4:W5:Y:S02]  /*4bd0*/  @P0 LDG.E R80, desc[UR40][R10.64] ;  /* 0x000000280a500981 */ /* 0x020964000c1e1900 */
[----:B--2-4-:R-:W-:Y:S07]  /*4be0*/  @!P0 IMAD.U32 R80, RZ, RZ, UR8 ;  /* 0x00000008ff508e24 */ /* 0x014fee000f8e00ff */
.L_x_97:
[----:B-----5:R-:W-:Y:S01]  /*4bf0*/  @!P4 ISETP.EQ.AND P5, PT, R80, RZ, PT ;  /* 0x000000ff5000c20c */ /* 0x020fe20003fa2270 */
[----:B------:R-:W-:Y:S01]  /*4c00*/  @!UPT UIADD3 URZ, UPT, UPT, URZ, URZ, URZ ;  /* 0x000000fffffff290 */ /* 0x000fe2000fffe0ff */
[----:B------:R-:W-:Y:S11]  /*4c10*/  @!P4 BRA `(.L_x_98) ;  /* 0x000000000014c947 */ /* 0x000ff60003800000 */
[----:B------:R-:W-:Y:S02]  /*4c20*/  LOP3.LUT P0, RZ, R167, 0xff, RZ, 0xc0, !PT ;  /* 0x000000ffa7ff7812 */ /* 0x000fe4000780c0ff */
[----:B------:R-:W-:Y:S04]  /*4c30*/  PLOP3.LUT P5, PT, PT, PT, UP0, 0x80, 0x8 ;  /* 0x000000000008781c */ /* 0x000fe80003faf008 */
[----:B------:R-:W-:Y:S07]  /*4c40*/  PLOP3.LUT P5, PT, P5, PT, PT, 0x8, 0x80 ;  /* 0x000000000080781c */ /* 0x000fee0002fae170 */
[----:B------:R-:W-:Y:S11]  /*4c50*/  @P0 ISETP.EQ.AND P5, PT, R80, RZ, PT ;  /* 0x000000ff5000020c */ /* 0x000ff60003fa2270 */
[----:B------:R-:W-:Y:S02]  /*4c60*/  @!UPT UIADD3 URZ, UPT, UPT, URZ, URZ, URZ ;  /* 0x000000fffffff290 */ /* 0x000fe4000fffe0ff */
.L_x_98:
[----:B------:R-:W4:Y:S01]  /*4c70*/  SYNCS.PHASECHK.TRANS64.TRYWAIT P4, [UR6+0xa8], R26 ;  /* 0x0000a81aff0075a7 */ /* 0x000f220008081106 */
[----:B------:R-:W-:Y:S01]  /*4c80*/  @P3 SHF.R.U32.HI R27, RZ, 0x10, R21 ;  /* 0x00000010ff1b3819 */ /* 0x000fe20000011615 */
[----:B------:R-:W-:Y:S01]  /*4c90*/  VIADD R29, R29, 0x1 ;  /* 0x000000011d1d7836 */ /* 0x000fe20000000000 */
[----:B------:R-:W5:Y:S08]  /*4ca0*/  LDC.64 R14, c[0x0][0xb10] ;  /* 0x0002c400ff0e7b82 */ /* 0x000f700000000a00 */
[----:B------:R-:W1:Y:S08]  /*4cb0*/  LDC.64 R10, c[0x0][0xb18] ;  /* 0x0002c600ff0a7b82 */ /* 0x000e700000000a00 */
[----:B--2---:R-:W2:Y:S08]  /*4cc0*/  @!P1 LDC R0, c[0x0][0xb20] ;  /* 0x0002c800ff009b82 */ /* 0x004eb00000000800 */
[----:B------:R-:W3:Y:S01]  /*4cd0*/  @!P1 LDC R3, c[0x0][0xb0c] ;  /* 0x0002c300ff039b82 */ /* 0x000ee20000000800 */
[----:B-----5:R-:W-:Y:S05]  /*4ce0*/  @!P1 IMAD.HI.U32 R14, R13, R14, RZ ;  /* 0x0000000e0d0e9227 */ /* 0x020fea00078e00ff */
[----:B------:R-:W-:Y:S01]  /*4cf0*/  @!P1 SHF.R.U32.HI R14, RZ, R15, R14 ;  /* 0x0000000fff0e9219 */ /* 0x000fe2000001160e */
[----:B-1----:R-:W-:Y:S01]  /*4d00*/  @!P1 IMAD.HI.U32 R11, R8, R11, RZ ;  /* 0x0000000b080b9227 */ /* 0x002fe200078e00ff */
[----:B------:R-:W-:Y:S04]  /*4d10*/  @!P1 ISETP.NE.AND P0, PT, R10, 0x1, PT ;  /* 0x000000010a00980c */ /* 0x000fe80003f05270 */
[----:B--2---:R-:W-:Y:S02]  /*4d20*/  @!P1 SHF.R.U32.HI R9, RZ, R0, R11 ;  /* 0x00000000ff099219 */ /* 0x004fe4000001160b */
[----:B---3--:R-:W-:Y:S02]  /*4d30*/  @!P1 ISETP.NE.AND P2, PT, R3, 0x1, PT ;  /* 0x000000010300980c */ /* 0x008fe40003f45270 */
[----:B------:R-:W-:Y:S02]  /*4d40*/  @!P1 SEL R9, R8, R9, !P0 ;  /* 0x0000000908099207 */ /* 0x000fe40004000000 */
[----:B------:R-:W-:Y:S02]  /*4d50*/  ELECT P0, URZ, PT ;  /* 0x0000000000ff782f */ /* 0x000fe40003800000 */
[----:B------:R-:W-:Y:S05]  /*4d60*/  @!P1 SEL R14, R13, R14, !P2 ;  /* 0x0000000e0d0e9207 */ /* 0x000fea0005000000 */
[----:B------:R-:W-:Y:S02]  /*4d70*/  @!P1 IMAD.IADD R0, R9, 0x1, -R14 ;  /* 0x0000000109009824 */ /* 0x000fe400078e0a0e */
[----:B------:R-:W-:Y:S02]  /*4d80*/  @!P1 IMAD.IADD R9, R14, 0x1, -R9 ;  /* 0x000000010e099824 */ /* 0x000fe400078e0a09 */
[----:B------:R-:W-:Y:S02]  /*4d90*/  @!P1 IMAD R13, R0, R3, R13 ;  /* 0x00000003000d9224 */ /* 0x000fe400078e020d */
[----:B------:R-:W-:Y:S01]  /*4da0*/  @!P1 IMAD R8, R9, R10, R8 ;  /* 0x0000000a09089224 */ /* 0x000fe200078e0208 */
[----:B----4-:R-:W-:Y:S06]  /*4db0*/  @!P4 BRA `(.L_x_99) ;  /* 0x0000003000d4c947 */ /* 0x010fec0003800000 */
.L_x_165:
[----:B------:R-:W-:Y:S01]  /*4dc0*/  PLOP3.LUT P5, PT, P5, P0, PT, 0xf2, 0x2f ;  /* 0x00000000002f781c */ /* 0x000fe20002fa1e72 */
[----:B------:R-:W-:Y:S01]  /*4dd0*/  UMOV UR14, 0x0 ;  /* 0x00000000000e7882 */ /* 0x000fe20000000000 */
[----:B------:R-:W-:Y:S01]  /*4de0*/  LOP3.LUT R30, R30, 0x1, RZ, 0x3c, !PT ;  /* 0x000000011e1e7812 */ /* 0x000fe200078e3cff */
[----:B------:R-:W-:Y:S01]  /*4df0*/  UMOV UR15, 0x10000000 ;  /* 0x10000000000f7882 */ /* 0x000fe20000000000 */
[----:B------:R-:W-:Y:S01]  /*4e00*/  UMOV UR12, UR36 ;  /* 0x00000024000c7c82 */ /* 0x000fe20008000000 */
[----:B------:R-:W-:Y:S08]  /*4e10*/  @P3 R2UR UR36, R27 ;  /* 0x000000001b2432ca */ /* 0x000ff000000e0000 */
[----:B-1----:R-:W-:Y:S01]  /*4e20*/  @!P5 IADD3 R3, P0, PT, R32, 0x580, RZ ;  /* 0x000005802003d810 */ /* 0x002fe20007f1e0ff */
[----:B------:R-:W-:Y:S01]  /*4e30*/  @!P5 IMAD.SHL.U32 R166, R166, 0x40, RZ ;  /* 0x00000040a6a6d824 */ /* 0x000fe200078e00ff */
[----:B------:R-:W-:Y:S01]  /*4e40*/  VOTEU.ALL UP1, P5 ;  /* 0x0000000000ff7886 */ /* 0x000fe20002820000 */
[----:B------:R-:W-:Y:S01]  /*4e50*/  @!P5 IMAD.SHL.U32 R165, R165, 0x80, RZ ;  /* 0x00000080a5a5d824 */ /* 0x000fe200078e00ff */
[----:B------:R-:W-:Y:S01]  /*4e60*/  @!P5 R2UR UR9, R3 ;  /* 0x000000000309d2ca */ /* 0x000fe200000e0000 */
[----:B------:R-:W-:Y:S01]  /*4e70*/  @!P5 IMAD.X R0, RZ, RZ, R33, P0 ;  /* 0x000000ffff00d224 */ /* 0x000fe200000e0621 */
[----:B------:R-:W-:Y:S01]  /*4e80*/  @!P5 R2UR UR10, R166 ;  /* 0x00000000a60ad2ca */ /* 0x000fe200000e0000 */
[----:B------:R-:W-:Y:S01]  /*4e90*/  IMAD.IADD R166, R8, 0x1, R145 ;  /* 0x0000000108a67824 */ /* 0x000fe200078e0291 */
[----:B------:R-:W-:Y:S01]  /*4ea0*/  @!P5 R2UR UR11, R165 ;  /* 0x00000000a50bd2ca */ /* 0x000fe200000e0000 */
[----:B------:R-:W-:Y:S01]  /*4eb0*/  IMAD.IADD R165, R13, 0x1, R164 ;  /* 0x000000010da57824 */ /* 0x000fe200078e02a4 */
[----:B------:R-:W-:Y:S02]  /*4ec0*/  @!P5 R2UR UR8, R0 ;  /* 0x000000000008d2ca */ /* 0x000fe400000e0000 */
[C---:B------:R-:W-:Y:S04]  /*4ed0*/  ISETP.NE.AND P0, PT, R29.reuse, 0x2, PT ;  /* 0x000000021d00780c */ /* 0x040fe80003f05270 */
[----:B------:R-:W-:Y:S01]  /*4ee0*/  SEL R3, RZ, 0x1, P0 ;  /* 0x00000001ff037807 */ /* 0x000fe20000000000 */
[----:B------:R-:W-:Y:S01]  /*4ef0*/  IMAD.U32 R10, RZ, RZ, UR9 ;  /* 0x00000009ff0a7e24 */ /* 0x000fe2000f8e00ff */
[----:B------:R-:W-:Y:S01]  /*4f00*/  @!UP1 UIADD3 UR9, UPT, UPT, UR6, 0xa0, URZ ;  /* 0x000000a006099890 */ /* 0x000fe2000fffe0ff */
[----:B------:R-:W-:Y:S02]  /*4f10*/  SEL R29, R29, RZ, P0 ;  /* 0x000000ff1d1d7207 */ /* 0x000fe40000000000 */
[----:B------:R-:W-:Y:S02]  /*4f20*/  LOP3.LUT R28, R28, R3, RZ, 0x3c, !PT ;  /* 0x000000031c1c7212 */ /* 0x000fe400078e3cff */
[----:B------:R-:W-:Y:S01]  /*4f30*/  IMAD.U32 R11, RZ, RZ, UR8 ;  /* 0x00000008ff0b7e24 */ /* 0x000fe2000f8e00ff */
[----:B------:R-:W-:Y:S01]  /*4f40*/  @!P5 R2UR UR16, R10 ;  /* 0x000000000a10d2ca */ /* 0x000fe200000e0000 */
[----:B------:R-:W-:Y:S01]  /*4f50*/  @!UP1 UIADD3 UR8, UPT, UPT, UR6, 0x200, URZ ;  /* 0x0000020006089890 */ /* 0x000fe2000fffe0ff */
[----:B------:R-:W-:Y:S02]  /*4f60*/  VOTEU.ALL UP1, P5 ;  /* 0x0000000000ff7886 */ /* 0x000fe40002820000 */
[----:B------:R-:W-:Y:S11]  /*4f70*/  @!P5 R2UR UR17, R11 ;  /* 0x000000000b11d2ca */ /* 0x000ff600000e0000 */
[----:B------:R-:W-:Y:S02]  /*4f80*/  @!UPT UIADD3 URZ, UPT, UPT, URZ, URZ, URZ ;  /* 0x000000fffffff290 */ /* 0x000fe4000fffe0ff */
[----:B------:R2:W-:Y:S01]  /*4f90*/  @!UP1 UTMALDG.3D [UR8], [UR16], desc[UR14] ;  /* 0x00000e08100095b4 */ /* 0x0005e20008011000 */
[----:B------:R2:W-:Y:S01]  /*4fa0*/  @!P5 SYNCS.ARRIVE.TRANS64.RED.A0TR RZ, [UR6+0xa0], R25 ;  /* 0x0000a019ffffd9a7 */ /* 0x0005e20008300406 */
[----:B------:R-:W-:Y:S01]  /*4fb0*/  UPLOP3.LUT UP1, UPT, UPT, UPT, UPT, 0x80, 0x8 ;  /* 0x000000000008789c */ /* 0x000fe20003f2f070 */
[----:B------:R-:W-:Y:S01]  /*4fc0*/  SYNCS.ARRIVE.TRANS64.RED.A1T0 RZ, [UR37], RZ ;  /* 0x000000ffffff79a7 */ /* 0x000fe20008100425 */
[----:B------:R-:W-:Y:S09]  /*4fd0*/  @P3 BRA `(.L_x_100) ;  /* 0xfffffff400b43947 */ /* 0x000ff2000383ffff */
[----:B------:R-:W-:Y:S07]  /*4fe0*/  MOV R0, UR6 ;  /* 0x0000000600007c02 */ /* 0x000fee0008000f00 */
.L_x_101:
[----:B-1----:R-:W-:-:S04]  /*4ff0*/  SHF.L.U32 R3, R30, 0x1f, RZ ;  /* 0x0000001f1e037819 */ /* 0x002fc800000006ff */
[----:B------:R1:W3:Y:S03]  /*5000*/  SYNCS.PHASECHK.TRANS64.TRYWAIT P0, [R0+URZ+0xa8], R3 ;  /* 0x0000a803000075a7 */ /* 0x0002e600080011ff */
[----:B---3--:R-:W-:Y:S05]  /*5010*/  @!P0 NANOSLEEP.SYNCS 0x989680 ;  /* 0x009896800000895d */ /* 0x008fea0003900000 */
[----:B------:R-:W3:Y:S02]  /*5020*/  @!P0 SYNCS.PHASECHK.TRANS64 P0, [R0+URZ+0xa8], R3 ;  /* 0x0000a803000085a7 */ /* 0x000ee400080010ff */
[----:B--23--:R-:W-:Y:S05]  /*5030*/  @P0 EXIT ;  /* 0x000000000000094d */ /* 0x00cfea0003800000 */
[----:B------:R-:W-:Y:S05]  /*5040*/  BRA `(.L_x_101) ;  /* 0xfffffffc00e87947 */ /* 0x000fea000383ffff */
.L_x_92:
[----:B------:R-:W-:-:S06]  /*5050*/  UISETP.GE.AND UP1, UPT, UR10, 0x4, UPT ;  /* 0x000000040a00788c */ /* 0x000fcc000bf26270 */
[----:B------:R-:W-:-:S13]  /*5060*/  PLOP3.LUT P0, PT, PT, PT, UP1, 0x80, 0x8 ;  /* 0x000000000008781c */ /* 0x000fda0003f0f018 */
[----:B------:R-:W-:Y:S05]  /*5070*/  @!P0 EXIT ;  /* 0x000000000000894d */ /* 0x000fea0003800000 */
[----:B------:R-:W-:Y:S01]  /*5080*/  BAR.SYNC.DEFER_BLOCKING 0x6, 0xa0 ;  /* 0x0182800000007b1d */ /* 0x000fe20000010000 */
[C---:B------:R-:W-:Y:S01]  /*5090*/  IMAD.SHL.U32 R179, R175.reuse, 0x40, RZ ;  /* 0x00000040afb37824 */ /* 0x040fe200078e00ff */
[C---:B------:R-:W-:Y:S01]  /*50a0*/  R2P PR, R175.reuse, 0x6 ;  /* 0x00000006af007804 */ /* 0x040fe20000000000 */
[C---:B------:R-:W-:Y:S01]  /*50b0*/  IMAD.SHL.U32 R2, R175.reuse, 0x8, RZ ;  /* 0x00000008af027824 */ /* 0x040fe200078e00ff */
[----:B------:R-:W-:Y:S01]  /*50c0*/  SHF.L.U32 R79, R175, 0x10, RZ ;  /* 0x00000010af4f7819 */ /* 0x000fe200000006ff */
[----:B------:R-:W-:Y:S01]  /*50d0*/  IMAD.MOV.U32 R178, RZ, RZ, 0x10 ;  /* 0x00000010ffb27424 */ /* 0x000fe200078e00ff */
[----:B------:R-:W-:Y:S01]  /*50e0*/  UMOV UR43, 0x400 ;  /* 0x00000400002b7882 */ /* 0x000fe20000000000 */
[----:B------:R-:W-:Y:S01]  /*50f0*/  LOP3.LUT R3, R179, 0x180, RZ, 0xc0, !PT ;  /* 0x00000180b3037812 */ /* 0x000fe200078ec0ff */
[----:B------:R-:W-:Y:S01]  /*5100*/  ULEA UR43, UR37, UR43, 0x18 ;  /* 0x0000002b252b7291 */ /* 0x000fe2000f8ec0ff */
[----:B------:R-:W1:Y:S01]  /*5110*/  LDC R173, c[0x0][0x370] ;  /* 0x0000dc00ffad7b82 */ /* 0x000e620000000800 */
[----:B------:R-:W-:Y:S01]  /*5120*/  SEL R178, R178, 0xfffffff0, !P1 ;  /* 0xfffffff0b2b27807 */ /* 0x000fe20004800000 */
[----:B------:R-:W-:Y:S01]  /*5130*/  HFMA2 R188, -RZ, RZ, 0, 0 ;  /* 0x00000000ffbc7431 */ /* 0x000fe200000001ff */
[----:B------:R-:W-:Y:S01]  /*5140*/  LOP3.LUT R2, R3, 0x30, R2, 0xf8, !PT ;  /* 0x0000003003027812 */ /* 0x000fe200078ef802 */
[----:B------:R-:W-:Y:S01]  /*5150*/  UIADD3 UR4, UPT, UPT, UR43, 0x2200, URZ ;  /* 0x000022002b047890 */ /* 0x000fe2000fffe0ff */
[----:B------:R-:W-:Y:S01]  /*5160*/  LOP3.LUT R79, R79, 0x600000, RZ, 0xc0, !PT ;  /* 0x006000004f4f7812 */ /* 0x000fe200078ec0ff */
[----:B------:R-:W-:Y:S01]  /*5170*/  IMAD.MOV.U32 R76, RZ, RZ, RZ ;  /* 0x000000ffff4c7224 */ /* 0x000fe200078e00ff */
[----:B------:R-:W-:Y:S01]  /*5180*/  LOP3.LUT R179, R2, 0x1e40, R179, 0xf8, !PT ;  /* 0x00001e4002b37812 */ /* 0x000fe200078ef8b3 */
[----:B------:R-:W2:Y:S01]  /*5190*/  LDC R74, c[0x0][0xb0c] ;  /* 0x0002c300ff4a7b82 */ /* 0x000ea20000000800 */
[----:B------:R-:W-:Y:S01]  /*51a0*/  IMAD.MOV.U32 R2, RZ, RZ, 0x20 ;  /* 0x00000020ff027424 */ /* 0x000fe200078e00ff */
[----:B------:R-:W-:Y:S01]  /*51b0*/  CS2R R182, SRZ ;  /* 0x0000000000b67805 */ /* 0x000fe2000001ff00 */
[----:B------:R-:W-:Y:S01]  /*51c0*/  IMAD.MOV.U32 R184, RZ, RZ, RZ ;  /* 0x000000ffffb87224 */ /* 0x000fe200078e00ff */
[----:B------:R-:W3:Y:S01]  /*51d0*/  LDCU.64 UR46, c[0x0][0x348] ;  /* 0x00006900ff2e77ac */ /* 0x000ee20008000a00 */
[----:B------:R-:W-:Y:S01]  /*51e0*/  VIADD R3, R179, UR43 ;  /* 0x0000002bb3037c36 */ /* 0x000fe20008000000 */
[----:B------:R-:W-:Y:S01]  /*51f0*/  SEL R2, R2, 0xffffffe0, !P2 ;  /* 0xffffffe002027807 */ /* 0x000fe20005000000 */
[----:B------:R-:W4:Y:S01]  /*5200*/  LDS R0, [UR43+0x170] ;  /* 0x0001702bff007984 */ /* 0x000f220008000800 */
[----:B------:R-:W1:Y:S01]  /*5210*/  LDC R172, c[0x0][0xb20] ;  /* 0x0002c800ffac7b82 */ /* 0x000e620000000800 */
[----:B------:R-:W-:Y:S01]  /*5220*/  IMAD.U32 R185, RZ, RZ, UR4 ;  /* 0x00000004ffb97e24 */ /* 0x000fe2000f8e00ff */
[----:B------:R-:W-:Y:S01]  /*5230*/  SHF.R.U32.HI R5, RZ, 0x4, R2 ;  /* 0x00000004ff057819 */ /* 0x000fe20000011602 */
[--C-:B------:R-:W-:Y:S01]  /*5240*/  IMAD.IADD R177, R2, 0x1, R3.reuse ;  /* 0x0000000102b17824 */ /* 0x100fe200078e0203 */
[----:B------:R-:W1:Y:S02]  /*5250*/  LDCU.64 UR38, c[0x0][0x888] ;  /* 0x00011100ff2677ac */ /* 0x000e640008000a00 */
[C---:B------:R-:W-:Y:S01]  /*5260*/  LEA.HI R176, R178.reuse, R5, RZ, 0x1c ;  /* 0x00000005b2b07211 */ /* 0x040fe200078fe0ff */
[----:B------:R-:W-:Y:S01]  /*5270*/  IMAD.IADD R178, R178, 0x1, R3 ;  /* 0x00000001b2b27824 */ /* 0x000fe200078e0203 */
[----:B------:R-:W1:Y:S01]  /*5280*/  LDC R73, c[0x0][0xb30] ;  /* 0x0002cc00ff497b82 */ /* 0x000e620000000800 */
[----:B------:R-:W-:Y:S01]  /*5290*/  UIADD3 UR42, UPT, UPT, UR43, 0x200, URZ ;  /* 0x000002002b2a7890 */ /* 0x000fe2000fffe0ff */
[----:B------:R-:W-:-:S06]  /*52a0*/  LEA R176, R176, R3, 0x4 ;  /* 0x00000003b0b07211 */ /* 0x000fcc00078e20ff */
[----:B------:R-:W1:Y:S08]  /*52b0*/  LDC.64 R158, c[0x0][0xb10] ;  /* 0x0002c400ff9e7b82 */ /* 0x000e700000000a00 */
[----:B------:R-:W1:Y:S08]  /*52c0*/  LDC.64 R70, c[0x0][0xb18] ;  /* 0x0002c600ff467b82 */ /* 0x000e700000000a00 */
[----:B------:R-:W1:Y:S01]  /*52d0*/  LDC.64 R154, c[0x0][0x888] ;  /* 0x00022200ff9a7b82 */ /* 0x000e620000000a00 */
[----:B----4-:R-:W-:-:S07]  /*52e0*/  IMAD.IADD R79, R0, 0x1, R79 ;  /* 0x00000001004f7824 */ /* 0x010fce00078e024f */
[----:B------:R-:W4:Y:S08]  /*52f0*/  LDC.64 R68, c[0x0][0xb28] ;  /* 0x0002ca00ff447b82 */ /* 0x000f300000000a00 */
[----:B------:R-:W1:Y:S08]  /*5300*/  LDC.64 R156, c[0x0][0x890] ;  /* 0x00022400ff9c7b82 */ /* 0x000e700000000a00 */
[----:B------:R-:W1:Y:S08]  /*5310*/  LDC.64 R152, c[0x0][0x8b0] ;  /* 0x00022c00ff987b82 */ /* 0x000e700000000a00 */
[----:B------:R-:W1:Y:S08]  /*5320*/  LDC.64 R146, c[0x0][0x8a8] ;  /* 0x00022a00ff927b82 */ /* 0x000e700000000a00 */
[----:B--23--:R-:W1:Y:S02]  /*5330*/  LDC R174, c[0x0][0x374] ;  /* 0x0000dd00ffae7b82 */ /* 0x00ce640000000800 */
.L_x_119:
[C---:B------:R-:W-:Y:S02]  /*5340*/  LEA R0, R188.reuse, UR43, 0x3 ;  /* 0x0000002bbc007c11 */ /* 0x040fe4000f8e18ff */
[----:B------:R-:W-:Y:S02]  /*5350*/  SHF.L.U32 R3, R183, 0x1f, RZ ;  /* 0x0000001fb7037819 */ /* 0x000fe400000006ff */
[----:B------:R-:W-:Y:S02]  /*5360*/  LEA R16, R188, UR43, 0x4 ;  /* 0x0000002bbc107c11 */ /* 0x000fe4000f8e20ff */
[----:B--2---:R-:W2:Y:S02]  /*5370*/  SYNCS.PHASECHK.TRANS64.TRYWAIT P0, [R0+URZ+0xc0], R3 ;  /* 0x0000c003000075a7 */ /* 0x004ea400080011ff */
[----:B--23--:R-:W-:Y:S05]  /*5380*/  @!P0 BRA `(.L_x_102) ;  /* 0x0000002c00788947 */ /* 0x00cfea0003800000 */
.L_x_166:
[----:B------:R-:W3:Y:S01]  /*5390*/  LDC.64 R12, c[0x0][0xb10] ;  /* 0x0002c400ff0c7b82 */ /* 0x000ee20000000a00 */
[----:B------:R-:W4:Y:S01]  /*53a0*/  LDS.128 R16, [R16+0x150] ;  /* 0x0001500010107984 */ /* 0x000f220000000c00 */
[----:B-1----:R-:W-:Y:S01]  /*53b0*/  ISETP.NE.AND P1, PT, R73, 0x1, PT ;  /* 0x000000014900780c */ /* 0x002fe20003f25270 */
[----:B--2---:R-:W-:Y:S01]  /*53c0*/  VIADD R0, R0, 0xd0 ;  /* 0x000000d000007836 */ /* 0x004fe20000000000 */
[----:B------:R-:W-:Y:S04]  /*53d0*/  ISETP.GE.AND P0, PT, R72, 0x1, PT ;  /* 0x000000014800780c */ /* 0x000fe80003f06270 */
[----:B------:R-:W1:Y:S01]  /*53e0*/  LDC.64 R10, c[0x0][0xb18] ;  /* 0x0002c600ff0a7b82 */ /* 0x000e620000000a00 */
[----:B------:R-:W-:Y:S01]  /*53f0*/  PRMT R0, RZ, 0x654, R0 ;  /* 0x00000654ff007816 */ /* 0x000fe20000000000 */
[----:B------:R-:W-:Y:S01]  /*5400*/  @!PT LDS RZ, [RZ] ;  /* 0x00000000fffff984 */ /* 0x000fe20000000800 */
[----:B------:R-:W-:Y:S01]  /*5410*/  @!PT LDS RZ, [RZ] ;  /* 0x00000000fffff984 */ /* 0x000fe20000000800 */
[----:B------:R-:W-:Y:S01]  /*5420*/  @!PT LDS RZ, [RZ] ;  /* 0x00000000fffff984 */ /* 0x000fe20000000800 */
[----:B------:R-:W-:Y:S01]  /*5430*/  @!PT LDS RZ, [RZ] ;  /* 0x00000000fffff984 */ /* 0x000fe20000000800 */
[----:B------:R2:W-:Y:S06]  /*5440*/  MEMBAR.ALL.CTA ;  /* 0x0000000000007992 */ /* 0x0005ec0000008000 */
[----:B--2---:R-:W2:Y:S01]  /*5450*/  FENCE.VIEW.ASYNC.S ;  /* 0x00000000000073c6 */ /* 0x004ea20000000000 */
[----:B------:R-:W1:Y:S08]  /*5460*/  @!P1 LDC R14, c[0x0][0xb20] ;  /* 0x0002c800ff0e9b82 */ /* 0x000e700000000800 */
[----:B------:R-:W1:Y:S01]  /*5470*/  @!P1 LDC R9, c[0x0][0xb0c] ;  /* 0x0002c300ff099b82 */ /* 0x000e620000000800 */
[----:B--2---:R2:W-:Y:S01]  /*5480*/  SYNCS.ARRIVE.TRANS64.RED.A1T0 RZ, [R0+URZ], RZ ;  /* 0x000000ff00ff79a7 */ /* 0x0045e200081004ff */
[----:B----4-:R-:W-:Y:S04]  /*5490*/  LOP3.LUT P4, RZ, R18, 0x1, RZ, 0xc0, !PT ;  /* 0x0000000112ff7812 */ /* 0x010fe8000788c0ff */
[----:B------:R-:W-:Y:S09]  /*54a0*/  P2R R186, PR, RZ, 0x10 ;  /* 0x00000010ffba7803 */ /* 0x000ff20000000000 */
[----:B------:R-:W-:Y:S02]  /*54b0*/  @P4 MOV R77, R16 ;  /* 0x00000010004d4202 */ /* 0x000fe40000000f00 */
[----:B------:R-:W-:Y:S01]  /*54c0*/  @P4 LOP3.LUT R75, R17, 0xffff, RZ, 0xc0, !PT ;  /* 0x0000ffff114b4812 */ /* 0x000fe200078ec0ff */
[----:B--23--:R-:W-:Y:S06]  /*54d0*/  @!P0 BRA `(.L_x_103) ;  /* 0x0000000000a48947 */ /* 0x00cfec0003800000 */
[----:B------:R-:W-:Y:S01]  /*54e0*/  IMAD.HI.U32 R21, R174, R71, RZ ;  /* 0x00000047ae157227 */ /* 0x000fe200078e00ff */
[----:B------:R-:W-:Y:S02]  /*54f0*/  ISETP.NE.AND P0, PT, R70, 0x1, PT ;  /* 0x000000014600780c */ /* 0x000fe40003f05270 */
[----:B------:R-:W-:Y:S01]  /*5500*/  ISETP.NE.AND P2, PT, R72, 0x1, PT ;  /* 0x000000014800780c */ /* 0x000fe20003f45270 */
[----:B------:R-:W-:Y:S01]  /*5510*/  IMAD.HI.U32 R20, R173, R158, RZ ;  /* 0x0000009ead147227 */ /* 0x000fe200078e00ff */
[----:B------:R-:W-:Y:S02]  /*5520*/  SHF.R.U32.HI R21, RZ, R172, R21 ;  /* 0x000000acff157219 */ /* 0x000fe40000011615 */
[----:B------:R-:W-:Y:S01]  /*5530*/  ISETP.NE.AND P3, PT, R74, 0x1, PT ;  /* 0x000000014a00780c */ /* 0x000fe20003f65270 */
[----:B------:R-:W-:Y:S01]  /*5540*/  IMAD.HI.U32 R24, R77, R158, RZ ;  /* 0x0000009e4d187227 */ /* 0x000fe200078e00ff */
[----:B------:R-:W-:Y:S02]  /*5550*/  SHF.R.U32.HI R20, RZ, R159, R20 ;  /* 0x0000009fff147219 */ /* 0x000fe40000011614 */
[----:B------:R-:W-:Y:S01]  /*5560*/  SEL R3, R174, R21, !P0 ;  /* 0x00000015ae037207 */ /* 0x000fe20004000000 */
[----:B------:R-:W-:Y:S01]  /*5570*/  IMAD.HI.U32 R21, R75, R71, RZ ;  /* 0x000000474b157227 */ /* 0x000fe200078e00ff */
[----:B------:R-:W-:Y:S02]  /*5580*/  SEL R7, R173, R20, !P3 ;  /* 0x00000014ad077207 */ /* 0x000fe40005800000 */
[----:B------:R-:W-:Y:S01]  /*5590*/  SHF.R.U32.HI R24, RZ, R159, R24 ;  /* 0x0000009fff187219 */ /* 0x000fe20000011618 */
[-C--:B------:R-:W-:Y:S04]  /*55a0*/  IMAD.HI.U32 R20, R3, R68.reuse, RZ ;  /* 0x0000004403147227 */ /* 0x080fe800078e00ff */
[----:B------:R-:W-:Y:S01]  /*55b0*/  IMAD.HI.U32 R22, R7, R68, RZ ;  /* 0x0000004407167227 */ /* 0x000fe200078e00ff */
[-C--:B------:R-:W-:Y:S02]  /*55c0*/  @P2 SHF.R.U32.HI R3, RZ, R69.reuse, R20 ;  /* 0x00000045ff032219 */ /* 0x080fe40000011614 */
[----:B------:R-:W-:Y:S02]  /*55d0*/  SHF.R.U32.HI R20, RZ, R172, R21 ;  /* 0x000000acff147219 */ /* 0x000fe40000011615 */
[----:B------:R-:W-:Y:S01]  /*55e0*/  @P2 SHF.R.U32.HI R7, RZ, R69, R22 ;  /* 0x00000045ff072219 */ /* 0x000fe20000011616 */
[C---:B------:R-:W-:Y:S01]  /*55f0*/  IMAD R2, R72.reuse, R3, RZ ;  /* 0x0000000348027224 */ /* 0x040fe200078e02ff */
[----:B------:R-:W-:Y:S02]  /*5600*/  SEL R5, R75, R20, !P0 ;  /* 0x000000144b057207 */ /* 0x000fe40004000000 */
[----:B------:R-:W-:Y:S01]  /*5610*/  SEL R3, R77, R24, !P3 ;  /* 0x000000184d037207 */ /* 0x000fe20005800000 */
[----:B------:R-:W-:Y:S01]  /*5620*/  IMAD R4, R72, R7, RZ ;  /* 0x0000000748047224 */ /* 0x000fe200078e02ff */
[C---:B------:R-:W-:Y:S01]  /*5630*/  ISETP.GE.AND P0, PT, R5.reuse, R2, PT ;  /* 0x000000020500720c */ /* 0x040fe20003f06270 */
[----:B------:R-:W-:Y:S03]  /*5640*/  IMAD.HI.U32 R6, R5, R68, RZ ;  /* 0x0000004405067227 */ /* 0x000fe600078e00ff */
[----:B------:R-:W-:Y:S01]  /*5650*/  ISETP.GE.OR P0, PT, R3, R4, P0 ;  /* 0x000000040300720c */ /* 0x000fe20000706670 */
[----:B------:R-:W-:Y:S01]  /*5660*/  IMAD.MOV R4, RZ, RZ, -R3 ;  /* 0x000000ffff047224 */ /* 0x000fe200078e0a03 */
[-C--:B------:R-:W-:Y:S03]  /*5670*/  SHF.R.U32.HI R6, RZ, R69.reuse, R6 ;  /* 0x00000045ff067219 */ /* 0x080fe60000011606 */
[----:B------:R-:W-:Y:S01]  /*5680*/  IMAD R77, R74, R4, R77 ;  /* 0x000000044a4d7224 */ /* 0x000fe200078e024d */
[----:B------:R-:W-:Y:S05]  /*5690*/  SEL R15, R5, R6, !P2 ;  /* 0x00000006050f7207 */ /* 0x000fea0005000000 */
[----:B------:R-:W-:Y:S02]  /*56a0*/  IMAD.MOV R6, RZ, RZ, -R15 ;  /* 0x000000ffff067224 */ /* 0x000fe400078e0a0f */
[C---:B------:R-:W-:Y:S04]  /*56b0*/  @!P0 IMAD.HI.U32 R2, R3.reuse, R68, RZ ;  /* 0x0000004403028227 */ /* 0x040fe800078e00ff */
[----:B------:R-:W-:Y:S01]  /*56c0*/  IMAD R6, R72, R6, R5 ;  /* 0x0000000648067224 */ /* 0x000fe200078e0205 */
[----:B------:R-:W-:Y:S04]  /*56d0*/  @!P0 SHF.R.U32.HI R2, RZ, R69, R2 ;  /* 0x00000045ff028219 */ /* 0x000fe80000011602 */
[----:B------:R-:W-:Y:S02]  /*56e0*/  @!P0 SEL R0, R3, R2, !P2 ;  /* 0x0000000203008207 */ /* 0x000fe40005000000 */
[----:B------:R-:W-:Y:S02]  /*56f0*/  IADD3 R2, PT, PT, -R5, RZ, RZ ;  /* 0x000000ff05027210 */ /* 0x000fe40007ffe1ff */
[----:B------:R-:W-:Y:S01]  /*5700*/  @!P0 IADD3 R8, PT, PT, R15, -R0, RZ ;  /* 0x800000000f088210 */ /* 0x000fe20007ffe0ff */
[----:B------:R-:W-:Y:S02]  /*5710*/  @!P0 IMAD R0, R7, R6, R0 ;  /* 0x0000000607008224 */ /* 0x000fe400078e0200 */
[----:B------:R-:W-:Y:S02]  /*5720*/  IMAD R75, R70, R2, R75 ;  /* 0x00000002464b7224 */ /* 0x000fe400078e024b */
[----:B------:R-:W-:Y:S02]  /*5730*/  @!P0 IMAD R5, R8, R72, R3 ;  /* 0x0000004808058224 */ /* 0x000fe400078e0203 */
[----:B------:R-:W-:Y:S04]  /*5740*/  @!P0 IMAD.MOV.U32 R3, RZ, RZ, R0 ;  /* 0x000000ffff038224 */ /* 0x000fe800078e0000 */
[----:B------:R-:W-:Y:S02]  /*5750*/  IMAD R77, R3, R74, R77 ;  /* 0x0000004a034d7224 */ /* 0x000fe400078e024d */
[----:B------:R-:W-:Y:S07]  /*5760*/  IMAD R75, R5, R70, R75 ;  /* 0x00000046054b7224 */ /* 0x000fee00078e024b */
.L_x_103:
[----:B------:R-:W-:Y:S01]  /*5770*/  @!P1 IMAD.HI.U32 R0, R77, R12, RZ ;  /* 0x0000000c4d009227 */ /* 0x000fe200078e00ff */
[----:B-1----:R-:W-:Y:S01]  /*5780*/  @!P1 ISETP.NE.AND P0, PT, R10, 0x1, PT ;  /* 0x000000010a00980c */ /* 0x002fe20003f05270 */
[----:B------:R-:W-:Y:S01]  /*5790*/  ULOP3.LUT UP0, URZ, UR42, 0x1b0, URZ, 0xc0, !UPT ;  /* 0x000001b02aff7892 */ /* 0x000fe2000f80c0ff */
[----:B------:R-:W-:Y:S01]  /*57a0*/  @!P1 ISETP.NE.AND P2, PT, R9, 0x1, PT ;  /* 0x000000010900980c */ /* 0x000fe20003f45270 */
[----:B------:R-:W-:Y:S01]  /*57b0*/  @!P1 IMAD.HI.U32 R3, R75, R11, RZ ;  /* 0x0000000b4b039227 */ /* 0x000fe200078e00ff */
[----:B------:R-:W-:Y:S02]  /*57c0*/  @!P1 SHF.R.U32.HI R0, RZ, R13, R0 ;  /* 0x0000000dff009219 */ /* 0x000fe40000011600 */
[----:B------:R-:W-:Y:S01]  /*57d0*/  @P4 SHF.R.U32.HI R181, RZ, 0x10, R17 ;  /* 0x00000010ffb54819 */ /* 0x000fe20000011611 */
[----:B------:R-:W-:Y:S01]  /*57e0*/  VIADD R188, R188, 0x1 ;  /* 0x00000001bcbc7836 */ /* 0x000fe20000000000 */
[----:B------:R-:W-:Y:S02]  /*57f0*/  @!P1 SHF.R.U32.HI R2, RZ, R14, R3 ;  /* 0x0000000eff029219 */ /* 0x000fe40000011603 */
[----:B------:R-:W-:Y:S02]  /*5800*/  @!P1 SEL R3, R77, R0, !P2 ;  /* 0x000000004d039207 */ /* 0x000fe40005000000 */
[----:B------:R-:W-:Y:S05]  /*5810*/  @!P1 SEL R2, R75, R2, !P0 ;  /* 0x000000024b029207 */ /* 0x000fea0004000000 */
[----:B------:R-:W-:Y:S02]  /*5820*/  @!P1 IMAD.IADD R0, R2, 0x1, -R3 ;  /* 0x0000000102009824 */ /* 0x000fe400078e0a03 */
[----:B------:R-:W-:Y:S02]  /*5830*/  @!P1 IMAD.IADD R2, R3, 0x1, -R2 ;  /* 0x0000000103029824 */ /* 0x000fe400078e0a02 */
[----:B------:R-:W-:Y:S02]  /*5840*/  @!P1 IMAD R77, R0, R9, R77 ;  /* 0x00000009004d9224 */ /* 0x000fe400078e024d */
[----:B------:R-:W-:Y:S01]  /*5850*/  @!P1 IMAD R75, R2, R10, R75 ;  /* 0x0000000a024b9224 */ /* 0x000fe200078e024b */
[----:B------:R-:W-:Y:S06]  /*5860*/  BRA.U !UP0, `(.L_x_104) ;  /* 0x0000000108407547 */ /* 0x000fec000b800000 */
[----:B------:R-:W1:Y:S01]  /*5870*/  LDCU.64 UR8, c[0x4][0x80] ;  /* 0x01001000ff0877ac */ /* 0x000e620008000a00 */
[----:B------:R-:W-:Y:S01]  /*5880*/  MOV R3, 0x0 ;  /* 0x0000000000037802 */ /* 0x000fe20000000f00 */
[----:B------:R-:W-:Y:S02]  /*5890*/  HFMA2 R12, -RZ, RZ, 0, 5.9604644775390625e-08 ;  /* 0x00000001ff0c7431 */ /* 0x000fe400000001ff */
[----:B------:R-:W-:Y:S02]  /*58a0*/  IMAD.MOV.U32 R8, RZ, RZ, 0x70 ;  /* 0x00000070ff087424 */ /* 0x000fe400078e00ff */
[----:B------:R-:W-:Y:S01]  /*58b0*/  IMAD.MOV.U32 R13, RZ, RZ, RZ ;  /* 0x000000ffff0d7224 */ /* 0x000fe200078e00ff */
[----:B------:R-:W2:Y:S01]  /*58c0*/  LDCU.64 UR6, c[0x4][0x88] ;  /* 0x01001100ff0677ac */ /* 0x000ea20008000a00 */
[----:B------:R-:W3:Y:S01]  /*58d0*/  LDC.64 R2, c[0x4][R3] ;  /* 0x0100000003027b82 */ /* 0x000ee20000000a00 */
[----:B------:R-:W4:Y:S01]  /*58e0*/  LDCU.64 UR4, c[0x4][0x8] ;  /* 0x01000100ff0477ac */ /* 0x000f220008000a00 */
[----:B-1----:R-:W-:Y:S01]  /*58f0*/  MOV R5, UR9 ;  /* 0x0000000900057c02 */ /* 0x002fe20008000f00 */
[----:B------:R-:W-:Y:S01]  /*5900*/  IMAD.U32 R4, RZ, RZ, UR8 ;  /* 0x00000008ff047e24 */ /* 0x000fe2000f8e00ff */
[----:B--2---:R-:W-:Y:S01]  /*5910*/  MOV R7, UR7 ;  /* 0x0000000700077c02 */ /* 0x004fe20008000f00 */
[----:B------:R-:W-:Y:S01]  /*5920*/  IMAD.U32 R6, RZ, RZ, UR6 ;  /* 0x00000006ff067e24 */ /* 0x000fe2000f8e00ff */
[----:B----4-:R-:W-:Y:S01]  /*5930*/  MOV R11, UR5 ;  /* 0x00000005000b7c02 */ /* 0x010fe20008000f00 */
[----:B------:R-:W-:Y:S02]  /*5940*/  IMAD.U32 R10, RZ, RZ, UR4 ;  /* 0x00000004ff0a7e24 */ /* 0x000fe4000f8e00ff */
[----:B------:R-:W-:Y:S07]  /*5950*/  LEPC R20, `(.L_x_104) ;  /* 0x000000001014794e */ /* 0x000fee0000000000 */
[----:B---3-5:R-:W-:Y:S05]  /*5960*/  CALL.ABS.NOINC R2 ;  /* 0x0000000002007343 */ /* 0x028fea0003c00000 */
.L_x_104:
[----:B------:R-:W-:Y:S01]  /*5970*/  LOP3.LUT P0, RZ, R185, 0x1b0, RZ, 0xc0, !PT ;  /* 0x000001b0b9ff7812 */ /* 0x000fe2000780c0ff */
[----:B------:R-:W-:Y:S11]  /*5980*/  BSSY.RECONVERGENT B6, `(.L_x_105) ;  /* 0x0000013000067945 */ /* 0x000ff60003800200 */
[----:B------:R-:W-:Y:S01]  /*5990*/  @!UPT UIADD3 URZ, UPT, UPT, URZ, URZ, URZ ;  /* 0x000000fffffff290 */ /* 0x000fe2000fffe0ff */
[----:B------:R-:W-:Y:S05]  /*59a0*/  @!P0 BRA `(.L_x_106) ;  /* 0x0000000000408947 */ /* 0x000fea0003800000 */
        /* <DEDUP_REMOVED lines=16> */
.L_x_106:
[----:B------:R-:W-:Y:S05]  /*5ab0*/  BSYNC.RECONVERGENT B6 ;  /* 0x0000000000067941 */ /* 0x000fea0003800200 */
.L_x_105:
[----:B------:R-:W-:Y:S01]  /*5ac0*/  ISETP.NE.U32.AND P3, PT, R156, RZ, PT ;  /* 0x000000ff9c00720c */ /* 0x000fe20003f65070 */
[----:B------:R-:W-:Y:S01]  /*5ad0*/  UISETP.NE.AND UP1, UPT, UR44, URZ, UPT ;  /* 0x000000ff2c00728c */ /* 0x000fe2000bf25270 */
[----:B------:R-:W-:Y:S02]  /*5ae0*/  ISETP.NE.U32.AND P4, PT, R152, RZ, PT ;  /* 0x000000ff9800720c */ /* 0x000fe40003f85070 */
[----:B------:R-:W-:Y:S02]  /*5af0*/  ISETP.NE.AND.EX P3, PT, R157, RZ, PT, P3 ;  /* 0x000000ff9d00720c */ /* 0x000fe40003f65330 */
[----:B------:R-:W-:Y:S02]  /*5b00*/  PLOP3.LUT P1, PT, PT, PT, PT, 0x8, 0x80 ;  /* 0x000000000080781c */ /* 0x000fe40003f2e170 */
[----:B------:R-:W-:Y:S02]  /*5b10*/  PLOP3.LUT P0, PT, PT, PT, UP1, 0x80, 0x8 ;  /* 0x000000000008781c */ /* 0x000fe40003f0f018 */
[----:B------:R-:W-:Y:S02]  /*5b20*/  ISETP.NE.AND.EX P4, PT, R153, RZ, PT, P4 ;  /* 0x000000ff9900720c */ /* 0x000fe40003f85340 */
[----:B------:R-:W1:Y:S09]  /*5b30*/  @UP1 LDCU.64 UR4, c[0x0][0x888] ;  /* 0x00011100ff0417ac */ /* 0x000e720008000a00 */
[----:B------:R-:W-:Y:S01]  /*5b40*/  @P0 PLOP3.LUT P1, PT, P3, PT, PT, 0x80, 0x8 ;  /* 0x000000000008081c */ /* 0x000fe20001f2f070 */
[----:B-1----:R-:W-:Y:S04]  /*5b50*/  @UP1 UISETP.NE.U32.AND UP0, UPT, UR4, URZ, UPT ;  /* 0x000000ff0400128c */ /* 0x002fe8000bf05070 */
[----:B------:R-:W-:Y:S04]  /*5b60*/  @UP1 UISETP.NE.AND.EX UP0, UPT, UR5, URZ, UPT, UP0 ;  /* 0x000000ff0500128c */ /* 0x000fe8000bf05300 */
[----:B------:R-:W-:Y:S01]  /*5b70*/  @UP1 USEL UR4, URZ, 0xffffffff, UP0 ;  /* 0xffffffffff041887 */ /* 0x000fe20008000000 */
[----:B------:R-:W-:Y:S11]  /*5b80*/  @!P3 BRA `(.L_x_107) ;  /* 0x00000000002cb947 */ /* 0x000ff60003800000 */
[----:B------:R-:W-:Y:S01]  /*5b90*/  ISETP.NE.U32.AND P2, PT, R154, RZ, PT ;  /* 0x000000ff9a00720c */ /* 0x000fe20003f45070 */
[----:B------:R-:W-:Y:S03]  /*5ba0*/  IMAD.MOV.U32 R167, RZ, RZ, 0x1 ;  /* 0x00000001ffa77424 */ /* 0x000fe600078e00ff */
[----:B------:R-:W-:Y:S11]  /*5bb0*/  ISETP.NE.AND.EX P2, PT, R155, RZ, PT, P2 ;  /* 0x000000ff9b00720c */ /* 0x000ff60003f45320 */
[----:B------:R-:W-:Y:S02]  /*5bc0*/  @!UPT UIADD3 URZ, UPT, UPT, URZ, URZ, URZ ;  /* 0x000000fffffff290 */ /* 0x000fe4000fffe0ff */
[----:B------:R-:W1:Y:S01]  /*5bd0*/  @P2 LDC.64 R2, c[0x0][0x888] ;  /* 0x00022200ff022b82 */ /* 0x000e620000000a00 */
[----:B------:R-:W-:Y:S04]  /*5be0*/  @P2 IMAD R0, R156, UR36, RZ ;  /* 0x000000249c002c24 */ /* 0x000fe8000f8e02ff */
[----:B-1----:R-:W-:Y:S04]  /*5bf0*/  @P2 IMAD.WIDE R2, R0, 0x4, R2 ;  /* 0x0000000400022825 */ /* 0x002fe800078e0202 */
[----:B------:R-:W-:Y:S01]  /*5c00*/  HFMA2 R0, -RZ, RZ, 0, 5.9604644775390625e-08 ;  /* 0x00000001ff007431 */ /* 0x000fe200000001ff */
[----:B-----5:R1:W5:Y:S04]  /*5c10*/  @P2 LDG.E R80, desc[UR40][R2.64] ;  /* 0x0000002802502981 */ /* 0x020368000c1e1900 */
[----:B------:R-:W-:Y:S01]  /*5c20*/  @!P2 PRMT R167, R0, 0x7610, R167 ;  /* 0x0000761000a7a816 */ /* 0x000fe200000000a7 */
[----:B-1----:R-:W2:Y:S06]  /*5c30*/  @!P2 LDC R80, c[0x0][0x880] ;  /* 0x00022000ff50ab82 */ /* 0x002eac0000000800 */
.L_x_107:
[----:B------:R-:W-:Y:S05]  /*5c40*/  @!P4 BRA `(.L_x_108) ;  /* 0x000000000020c947 */ /* 0x000fea0003800000 */
[----:B------:R-:W-:Y:S04]  /*5c50*/  ISETP.NE.U32.AND P2, PT, R146, RZ, PT ;  /* 0x000000ff9200720c */ /* 0x000fe80003f45070 */
[----:B------:R-:W-:Y:S11]  /*5c60*/  ISETP.NE.AND.EX P2, PT, R147, RZ, PT, P2 ;  /* 0x000000ff9300720c */ /* 0x000ff60003f45320 */
[----:B------:R-:W-:Y:S02]  /*5c70*/  @!UPT UIADD3 URZ, UPT, UPT, URZ, URZ, URZ ;  /* 0x000000fffffff290 */ /* 0x000fe4000fffe0ff */
[----:B------:R-:W1:Y:S01]  /*5c80*/  @P2 LDC.64 R2, c[0x0][0x8a8] ;  /* 0x00022a00ff022b82 */ /* 0x000e620000000a00 */
[----:B------:R-:W-:Y:S04]  /*5c90*/  @P2 IMAD R0, R152, UR36, RZ ;  /* 0x0000002498002c24 */ /* 0x000fe8000f8e02ff */
[----:B-1----:R-:W-:Y:S05]  /*5ca0*/  @P2 IMAD.WIDE R2, R0, 0x4, R2 ;  /* 0x0000000400022825 */ /* 0x002fea00078e0202 */
[----:B-----5:R1:W5:Y:S02]  /*5cb0*/  @P2 LDG.E R78, desc[UR40][R2.64] ;  /* 0x00000028024e2981 */ /* 0x020364000c1e1900 */
[----:B-1----:R-:W3:Y:S02]  /*5cc0*/  @!P2 LDC R78, c[0x0][0x8a0] ;  /* 0x00022800ff4eab82 */ /* 0x002ee40000000800 */
.L_x_108:
[----:B--2--5:R-:W-:Y:S01]  /*5cd0*/  @P0 ISETP.NE.AND P4, PT, R80, RZ, PT ;  /* 0x000000ff5000020c */ /* 0x024fe20003f85270 */
[----:B------:R-:W-:Y:S01]  /*5ce0*/  IMAD.U32 R0, RZ, RZ, UR4 ;  /* 0x00000004ff007e24 */ /* 0x000fe2000f8e00ff */
[----:B------:R-:W-:Y:S01]  /*5cf0*/  @P0 LOP3.LUT P2, RZ, R167, 0xff, RZ, 0xc0, !PT ;  /* 0x000000ffa7ff0812 */ /* 0x000fe2000784c0ff */
[----:B------:R-:W-:Y:S01]  /*5d00*/  BSSY B1, `(.L_x_109) ;  /* 0x000003d000017945 */ /* 0x000fe20003800000 */
[----:B------:R-:W-:Y:S01]  /*5d10*/  @P0 SEL R3, RZ, 0xffffffff, P4 ;  /* 0xffffffffff030807 */ /* 0x000fe20002000000 */
[C---:B------:R-:W-:Y:S01]  /*5d20*/  IMAD R64, R76.reuse, 0x40, R79 ;  /* 0x000000404c407824 */ /* 0x040fe200078e024f */
[----:B------:R-:W-:Y:S02]  /*5d30*/  LEA R187, R76, UR43, 0x3 ;  /* 0x0000002b4cbb7c11 */ /* 0x000fe4000f8e18ff */
[----:B------:R-:W-:Y:S02]  /*5d40*/  CS2R R98, SRZ ;  /* 0x0000000000627805 */ /* 0x000fe4000001ff00 */
[----:B------:R-:W-:Y:S02]  /*5d50*/  @P1 SEL R3, R0, R3, !P2 ;  /* 0x0000000300031207 */ /* 0x000fe40005000000 */
[----:B------:R-:W-:Y:S02]  /*5d60*/  CS2R R96, SRZ ;  /* 0x0000000000607805 */ /* 0x000fe4000001ff00 */
[----:B------:R-:W-:Y:S02]  /*5d70*/  SHF.L.U32 R2, R184, 0x1f, RZ ;  /* 0x0000001fb8027819 */ /* 0x000fe400000006ff */
[----:B------:R-:W-:Y:S02]  /*5d80*/  CS2R R94, SRZ ;  /* 0x00000000005e7805 */ /* 0x000fe4000001ff00 */
[----:B------:R-:W-:Y:S02]  /*5d90*/  @P0 LOP3.LUT R3, R3, 0x1, RZ, 0xc0, !PT ;  /* 0x0000000103030812 */ /* 0x000fe400078ec0ff */
[----:B------:R-:W-:Y:S02]  /*5da0*/  CS2R R92, SRZ ;  /* 0x00000000005c7805 */ /* 0x000fe4000001ff00 */
[----:B------:R-:W-:Y:S02]  /*5db0*/  PLOP3.LUT P5, PT, PT, PT, PT, 0x8, 0x80 ;  /* 0x000000000080781c */ /* 0x000fe40003fae170 */
[----:B------:R-:W-:Y:S02]  /*5dc0*/  CS2R R90, SRZ ;  /* 0x00000000005a7805 */ /* 0x000fe4000001ff00 */
[----:B------:R-:W-:Y:S02]  /*5dd0*/  ISETP.NE.U32.OR P1, PT, R3, 0x1, !P0 ;  /* 0x000000010300780c */ /* 0x000fe40004725470 */
[----:B------:R-:W-:Y:S02]  /*5de0*/  CS2R R88, SRZ ;  /* 0x0000000000587805 */ /* 0x000fe4000001ff00 */
[----:B------:R-:W-:Y:S02]  /*5df0*/  CS2R R86, SRZ ;  /* 0x0000000000567805 */ /* 0x000fe4000001ff00 */
[----:B------:R-:W-:Y:S07]  /*5e00*/  CS2R R84, SRZ ;  /* 0x0000000000547805 */ /* 0x000fee000001ff00 */
[----:B------:R-:W-:Y:S04]  /*5e10*/  @P1 SHF.L.U32 R4, R182, 0x1f, RZ ;  /* 0x0000001fb6041819 */ /* 0x000fe800000006ff */
[----:B------:R-:W1:Y:S01]  /*5e20*/  @P1 SYNCS.PHASECHK.TRANS64.TRYWAIT P0, [UR43+0xa0], R4 ;  /* 0x0000a004ff0015a7 */ /* 0x000e62000800112b */
[----:B------:R2:W4:Y:S01]  /*5e30*/  SYNCS.PHASECHK.TRANS64.TRYWAIT P4, [R187+URZ+0xe0], R2 ;  /* 0x0000e002bb0075a7 */ /* 0x00052200080811ff */
[----:B-1----:R-:W-:Y:S01]  /*5e40*/  @P1 PLOP3.LUT P5, PT, P0, PT, PT, 0x8, 0x80 ;  /* 0x000000000080181c */ /* 0x002fe200007ae170 */
[----:B------:R-:W-:Y:S01]  /*5e50*/  @!UPT UIADD3 URZ, UPT, UPT, URZ, URZ, URZ ;  /* 0x000000fffffff290 */ /* 0x000fe2000fffe0ff */
[----:B--2-4-:R-:W-:Y:S11]  /*5e60*/  @!P1 BRA `(.L_x_110) ;  /* 0x0000000000989947 */ /* 0x014ff60003800000 */
[----:B------:R-:W-:Y:S01]  /*5e70*/  ISETP.NE.U32.AND P0, PT, RZ, UR38, PT ;  /* 0x00000026ff007c0c */ /* 0x000fe2000bf05070 */
[----:B------:R-:W-:Y:S01]  /*5e80*/  BSSY B0, `(.L_x_111) ;  /* 0x0000016000007945 */ /* 0x000fe20003800000 */
[----:B------:R-:W-:Y:S02]  /*5e90*/  ISETP.NE.AND P2, PT, R80, RZ, PT ;  /* 0x000000ff5000720c */ /* 0x000fe40003f45270 */
[----:B------:R-:W-:Y:S02]  /*5ea0*/  CS2R R86, SRZ ;  /* 0x0000000000567805 */ /* 0x000fe4000001ff00 */
[----:B------:R-:W-:Y:S02]  /*5eb0*/  ISETP.NE.AND.EX P0, PT, RZ, UR39, PT, P0 ;  /* 0x00000027ff007c0c */ /* 0x000fe4000bf05300 */
[----:B------:R-:W-:Y:S02]  /*5ec0*/  CS2R R84, SRZ ;  /* 0x0000000000547805 */ /* 0x000fe4000001ff00 */
[----:B------:R-:W-:Y:S02]  /*5ed0*/  LOP3.LUT P1, RZ, R167, 0xff, RZ, 0xc0, !PT ;  /* 0x000000ffa7ff7812 */ /* 0x000fe4000782c0ff */
[----:B------:R-:W-:Y:S02]  /*5ee0*/  CS2R R90, SRZ ;  /* 0x00000000005a7805 */ /* 0x000fe4000001ff00 */
[----:B------:R-:W-:Y:S02]  /*5ef0*/  SEL R0, RZ, 0xffffffff, P2 ;  /* 0xffffffffff007807 */ /* 0x000fe40001000000 */
[----:B------:R-:W-:Y:S02]  /*5f00*/  CS2R R88, SRZ ;  /* 0x0000000000587805 */ /* 0x000fe4000001ff00 */
[----:B------:R-:W-:Y:S02]  /*5f10*/  SEL R3, RZ, 0xffffffff, P0 ;  /* 0xffffffffff037807 */ /* 0x000fe40000000000 */
[----:B------:R-:W-:Y:S02]  /*5f20*/  CS2R R94, SRZ ;  /* 0x00000000005e7805 */ /* 0x000fe4000001ff00 */
[----:B------:R-:W-:Y:S02]  /*5f30*/  CS2R R92, SRZ ;  /* 0x00000000005c7805 */ /* 0x000fe4000001ff00 */
[----:B------:R-:W-:Y:S02]  /*5f40*/  CS2R R98, SRZ ;  /* 0x0000000000627805 */ /* 0x000fe4000001ff00 */
[----:B------:R-:W-:Y:S02]  /*5f50*/  @P3 SEL R0, R3, R0, !P1 ;  /* 0x0000000003003207 */ /* 0x000fe40004800000 */
[----:B------:R-:W-:Y:S02]  /*5f60*/  CS2R R96, SRZ ;  /* 0x0000000000607805 */ /* 0x000fe4000001ff00 */
[----:B------:R-:W-:Y:S04]  /*5f70*/  LOP3.LUT R0, R0, 0x1, RZ, 0xc0, !PT ;  /* 0x0000000100007812 */ /* 0x000fe800078ec0ff */
[----:B------:R-:W-:Y:S01]  /*5f80*/  ISETP.NE.U32.AND P0, PT, R0, 0x1, PT ;  /* 0x000000010000780c */ /* 0x000fe20003f05070 */
[----:B------:R-:W-:Y:S01]  /*5f90*/  @!UPT UIADD3 URZ, UPT, UPT, URZ, URZ, URZ ;  /* 0x000000fffffff290 */ /* 0x000fe2000fffe0ff */
[----:B------:R-:W-:Y:S11]  /*5fa0*/  @!P5 BRA `(.L_x_112) ;  /* 0x00000000000cd947 */ /* 0x000ff60003800000 */
[----:B------:R-:W-:Y:S04]  /*5fb0*/  SHF.L.U32 R3, R182, 0x1f, RZ ;  /* 0x0000001fb6037819 */ /* 0x000fe800000006ff */
[----:B------:R-:W1:Y:S02]  /*5fc0*/  SYNCS.PHASECHK.TRANS64.TRYWAIT P1, [UR43+0xa0], R3 ;  /* 0x0000a003ff0075a7 */ /* 0x000e64000802112b */
[----:B-1----:R-:W-:Y:S05]  /*5fd0*/  @!P1 BRA `(.L_x_113) ;  /* 0x0000002000789947 */ /* 0x002fea0003800000 */
.L_x_112:
[----:B------:R-:W-:Y:S05]  /*5fe0*/  BSYNC B0 ;  /* 0x0000000000007941 */ /* 0x000fea0003800000 */
.L_x_111:
[----:B------:R2:W4:Y:S01]  /*5ff0*/  @P0 LDS.128 R84, [R179+UR43+0x200] ;  /* 0x0002002bb3540984 */ /* 0x0005220008000c00 */
[----:B------:R-:W-:Y:S01]  /*6000*/  UIADD3 UR4, UPT, UPT, UR43, 0xa8, URZ ;  /* 0x000000a82b047890 */ /* 0x000fe2000fffe0ff */
[----:B------:R-:W-:Y:S02]  /*6010*/  LOP3.LUT R182, R182, 0x1, RZ, 0x3c, !PT ;  /* 0x00000001b6b67812 */ /* 0x000fe400078e3cff */
[----:B------:R2:W1:Y:S01]  /*6020*/  @P0 LDS.128 R88, [R178+0x200] ;  /* 0x00020000b2580984 */ /* 0x0004620000000c00 */
[----:B------:R-:W-:Y:S03]  /*6030*/  UPRMT UR4, UR37, 0x654, UR4 ;  /* 0x0000065425047896 */ /* 0x000fe60008000004 */
[----:B------:R2:W1:Y:S04]  /*6040*/  @P0 LDS.128 R92, [R177+0x200] ;  /* 0x00020000b15c0984 */ /* 0x0004680000000c00 */
[----:B------:R2:W1:Y:S01]  /*6050*/  @P0 LDS.128 R96, [R176+0x200] ;  /* 0x00020000b0600984 */ /* 0x0004620000000c00 */
[----:B------:R-:W-:Y:S01]  /*6060*/  @!PT LDS RZ, [RZ] ;  /* 0x00000000fffff984 */ /* 0x000fe20000000800 */
[----:B------:R-:W-:Y:S01]  /*6070*/  @!PT LDS RZ, [RZ] ;  /* 0x00000000fffff984 */ /* 0x000fe20000000800 */
[----:B------:R-:W-:Y:S01]  /*6080*/  @!PT LDS RZ, [RZ] ;  /* 0x00000000fffff984 */ /* 0x000fe20000000800 */
[----:B------:R-:W-:Y:S01]  /*6090*/  @!PT LDS RZ, [RZ] ;  /* 0x00000000fffff984 */ /* 0x000fe20000000800 */
[----:B------:R5:W-:Y:S06]  /*60a0*/  MEMBAR.ALL.CTA ;  /* 0x0000000000007992 */ /* 0x000bec0000008000 */
[----:B-----5:R-:W5:Y:S02]  /*60b0*/  FENCE.VIEW.ASYNC.S ;  /* 0x00000000000073c6 */ /* 0x020f640000000000 */
[----:B-----5:R-:W-:Y:S01]  /*60c0*/  SYNCS.ARRIVE.TRANS64.RED.A1T0 RZ, [UR4], RZ ;  /* 0x000000ffffff79a7 */ /* 0x020fe20008100404 */
.L_x_110:
[----:B------:R-:W-:Y:S05]  /*60d0*/  BSYNC B1 ;  /* 0x0000000000017941 */ /* 0x000fea0003800000 */
.L_x_109:
[----:B-1----:R-:W-:Y:S04]  /*60e0*/  SHF.R.U32.HI R3, RZ, 0x15, R64 ;  /* 0x00000015ff037819 */ /* 0x002fe80000011640 */
[----:B------:R-:W-:Y:S01]  /*60f0*/  LOP3.LUT P0, RZ, R3, 0x3, R180, 0x48, !PT ;  /* 0x0000000303ff7812 */ /* 0x000fe200078048b4 */
[----:B------:R-:W-:Y:S01]  /*6100*/  @!UPT UIADD3 URZ, UPT, UPT, URZ, URZ, URZ ;  /* 0x000000fffffff290 */ /* 0x000fe2000fffe0ff */
[----:B------:R-:W-:Y:S11]  /*6110*/  @P4 BRA `(.L_x_114) ;  /* 0x0000000000084947 */ /* 0x000ff60003800000 */
[----:B------:R-:W1:Y:S02]  /*6120*/  SYNCS.PHASECHK.TRANS64.TRYWAIT P1, [R187+URZ+0xe0], R2 ;  /* 0x0000e002bb0075a7 */ /* 0x000e6400080211ff */
[----:B-1----:R-:W-:Y:S05]  /*6130*/  @!P1 BRA `(.L_x_115) ;  /* 0x0000002000389947 */ /* 0x002fea0003800000 */
.L_x_114:
[----:B------:R-:W-:Y:S05]  /*6140*/  @!P0 BRA `(.L_x_116) ;  /* 0x0000000000408947 */ /* 0x000fea0003800000 */
[----:B------:R-:W1:Y:S01]  /*6150*/  LDCU.64 UR8, c[0x4][0x70] ;  /* 0x01000e00ff0877ac */ /* 0x000e620008000a00 */
[----:B------:R-:W-:Y:S01]  /*6160*/  MOV R3, 0x0 ;  /* 0x0000000000037802 */ /* 0x000fe20000000f00 */
[----:B------:R-:W-:Y:S02]  /*6170*/  HFMA2 R12, -RZ, RZ, 0, 5.9604644775390625e-08 ;  /* 0x00000001ff0c7431 */ /* 0x000fe400000001ff */
[----:B------:R-:W-:Y:S02]  /*6180*/  IMAD.MOV.U32 R8, RZ, RZ, 0x192 ;  /* 0x00000192ff087424 */ /* 0x000fe400078e00ff */
[----:B------:R-:W-:Y:S01]  /*6190*/  IMAD.MOV.U32 R13, RZ, RZ, RZ ;  /* 0x000000ffff0d7224 */ /* 0x000fe200078e00ff */
[----:B------:R-:W5:Y:S01]  /*61a0*/  LDCU.64 UR6, c[0x4][0x78] ;  /* 0x01000f00ff0677ac */ /* 0x000f620008000a00 */
[----:B------:R-:W2:Y:S01]  /*61b0*/  LDC.64 R2, c[0x4][R3] ;  /* 0x0100000003027b82 */ /* 0x000ea20000000a00 */
[----:B------:R-:W3:Y:S01]  /*61c0*/  LDCU.64 UR4, c[0x4][0x10] ;  /* 0x01000200ff0477ac */ /* 0x000ee20008000a00 */
[----:B-1----:R-:W-:Y:S01]  /*61d0*/  MOV R5, UR9 ;  /* 0x0000000900057c02 */ /* 0x002fe20008000f00 */
[----:B------:R-:W-:Y:S01]  /*61e0*/  IMAD.U32 R4, RZ, RZ, UR8 ;  /* 0x00000008ff047e24 */ /* 0x000fe2000f8e00ff */
[----:B-----5:R-:W-:Y:S01]  /*61f0*/  MOV R7, UR7 ;  /* 0x0000000700077c02 */ /* 0x020fe20008000f00 */
[----:B------:R-:W-:Y:S01]  /*6200*/  IMAD.U32 R6, RZ, RZ, UR6 ;  /* 0x00000006ff067e24 */ /* 0x000fe2000f8e00ff */
[----:B---3--:R-:W-:Y:S01]  /*6210*/  MOV R11, UR5 ;  /* 0x00000005000b7c02 */ /* 0x008fe20008000f00 */
[----:B------:R-:W-:Y:S02]  /*6220*/  IMAD.U32 R10, RZ, RZ, UR4 ;  /* 0x00000004ff0a7e24 */ /* 0x000fe4000f8e00ff */
[----:B------:R-:W-:Y:S07]  /*6230*/  LEPC R20, `(.L_x_116) ;  /* 0x000000001014794e */ /* 0x000fee0000000000 */
[----:B--2-4-:R-:W-:Y:S05]  /*6240*/  CALL.ABS.NOINC R2 ;  /* 0x0000000002007343 */ /* 0x014fea0003c00000 */
.L_x_116:
[----:B------:R-:W-:Y:S01]  /*6250*/  LOP3.LUT P0, RZ, R175, 0x60, RZ, 0xc0, !PT ;  /* 0x00000060afff7812 */ /* 0x000fe2000780c0ff */
[----:B------:R-:W-:Y:S05]  /*6260*/  WARPSYNC.ALL ;  /* 0x0000000000007948 */ /* 0x000fea0003800000 */
[----:B------:R-:W-:Y:S01]  /*6270*/  R2UR UR4, R64 ;  /* 0x00000000400472ca */ /* 0x000fe200000e0000 */
[----:B----4-:R-:W-:Y:S01]  /*6280*/  IMAD.U32 R140, R86, 0x10000, RZ ;  /* 0x00010000568c7824 */ /* 0x010fe200078e00ff */
[C---:B------:R-:W-:Y:S01]  /*6290*/  SHF.L.U32 R83, R84.reuse, 0x10, RZ ;  /* 0x0000001054537819 */ /* 0x040fe200000006ff */
[----:B------:R-:W-:Y:S01]  /*62a0*/  IMAD.U32 R125, R91, 0x10000, RZ ;  /* 0x000100005b7d7824 */ /* 0x000fe200078e00ff */
[----:B------:R-:W-:Y:S01]  /*62b0*/  PRMT R81, R84, 0x8880, RZ ;  /* 0x0000888054517816 */ /* 0x000fe200000000ff */
[----:B------:R-:W-:Y:S01]  /*62c0*/  IMAD.U32 R114, R96, 0x10000, RZ ;  /* 0x0001000060727824 */ /* 0x000fe200078e00ff */
[----:B------:R-:W-:Y:S01]  /*62d0*/  SHF.L.U32 R82, R84, 0x8, RZ ;  /* 0x0000000854527819 */ /* 0x000fe200000006ff */
[----:B------:R-:W-:Y:S01]  /*62e0*/  IMAD.SHL.U32 R133, R88, 0x100, RZ ;  /* 0x0000010058857824 */ /* 0x000fe200078e00ff */
[----:B------:R-:W-:Y:S01]  /*62f0*/  SHF.R.S32.HI R83, RZ, 0x18, R83 ;  /* 0x00000018ff537819 */ /* 0x000fe20000011453 */
[----:B------:R-:W-:Y:S01]  /*6300*/  IMAD.SHL.U32 R118, R93, 0x100, RZ ;  /* 0x000001005d767824 */ /* 0x000fe200078e00ff */
[----:B------:R-:W-:Y:S01]  /*6310*/  PRMT R144, R85, 0x8880, RZ ;  /* 0x0000888055907816 */ /* 0x000fe200000000ff */
[----:B------:R-:W-:Y:S01]  /*6320*/  IMAD.SHL.U32 R103, R98, 0x100, RZ ;  /* 0x0000010062677824 */ /* 0x000fe200078e00ff */
[----:B------:R-:W-:Y:S01]  /*6330*/  SHF.R.S32.HI R82, RZ, 0x18, R82 ;  /* 0x00000018ff527819 */ /* 0x000fe20000011452 */
[----:B------:R-:W1:Y:S01]  /*6340*/  LDTM.x64 R4, tmem[UR4] ;  /* 0x00000004000479ee */ /* 0x000e620008340000 */
[----:B------:R-:W-:Y:S01]  /*6350*/  SHF.R.S32.HI R84, RZ, 0x18, R84 ;  /* 0x00000018ff547819 */ /* 0x000fe20000011454 */
[----:B------:R-:W-:Y:S01]  /*6360*/  NOP ;  /* 0x0000000000007918 */ /* 0x000fe20000000000 */
[----:B------:R-:W-:Y:S01]  /*6370*/  IADD3 R187, PT, PT, R187, 0x100, RZ ;  /* 0x00000100bbbb7810 */ /* 0x000fe20007ffe0ff */
[----:B------:R-:W-:Y:S01]  /*6380*/  BSSY.RECONVERGENT B0, `(.L_x_117) ;  /* 0x000011f000007945 */ /* 0x000fe20003800200 */
[----:B------:R-:W-:Y:S02]  /*6390*/  SHF.L.U32 R143, R85, 0x10, RZ ;  /* 0x00000010558f7819 */ /* 0x000fe400000006ff */
[----:B------:R-:W-:Y:S02]  /*63a0*/  LOP3.LUT R187, R187, 0xfefffff8, RZ, 0xc0, !PT ;  /* 0xfefffff8bbbb7812 */ /* 0x000fe400078ec0ff */
[----:B------:R-:W-:Y:S02]  /*63b0*/  PRMT R141, R86, 0x8880, RZ ;  /* 0x00008880568d7816 */ /* 0x000fe400000000ff */
[----:B-1----:R1:W-:Y:S01]  /*63c0*/  SYNCS.ARRIVE.TRANS64.RED.A1T0 RZ, [R187+URZ], RZ ;  /* 0x000000ffbbff79a7 */ /* 0x0023e200081004ff */
[C---:B------:R-:W-:Y:S02]  /*63d0*/  PRMT R138, R87.reuse, 0x8880, RZ ;  /* 0x00008880578a7816 */ /* 0x040fe400000000ff */
[----:B------:R-:W-:Y:S02]  /*63e0*/  SHF.L.U32 R137, R87, 0x10, RZ ;  /* 0x0000001057897819 */ /* 0x000fe400000006ff */
[C---:B------:R-:W-:Y:S02]  /*63f0*/  PRMT R135, R88.reuse, 0x8880, RZ ;  /* 0x0000888058877816 */ /* 0x040fe400000000ff */
[----:B------:R-:W-:Y:S02]  /*6400*/  SHF.L.U32 R134, R88, 0x10, RZ ;  /* 0x0000001058867819 */ /* 0x000fe400000006ff */
[C---:B------:R-:W-:Y:S02]  /*6410*/  PRMT R132, R89.reuse, 0x8880, RZ ;  /* 0x0000888059847816 */ /* 0x040fe400000000ff */
[----:B------:R-:W-:Y:S01]  /*6420*/  SHF.R.S32.HI R88, RZ, 0x18, R88 ;  /* 0x00000018ff587819 */ /* 0x000fe20000011458 */
[C---:B---3--:R-:W-:Y:S01]  /*6430*/  IMAD R0, R78.reuse, R4, RZ ;  /* 0x000000044e007224 */ /* 0x048fe200078e02ff */
[----:B------:R-:W-:Y:S01]  /*6440*/  SHF.L.U32 R131, R89, 0x10, RZ ;  /* 0x0000001059837819 */ /* 0x000fe200000006ff */
[----:B------:R-:W-:Y:S01]  /*6450*/  IMAD R2, R78, R5, RZ ;  /* 0x000000054e027224 */ /* 0x000fe200078e02ff */
[----:B------:R-:W-:Y:S01]  /*6460*/  PRMT R129, R90, 0x8880, RZ ;  /* 0x000088805a817816 */ /* 0x000fe200000000ff */
[----:B------:R-:W-:Y:S01]  /*6470*/  IMAD R3, R78, R6, RZ ;  /* 0x000000064e037224 */ /* 0x000fe200078e02ff */
[----:B------:R-:W-:Y:S01]  /*6480*/  SHF.L.U32 R128, R90, 0x10, RZ ;  /* 0x000000105a807819 */ /* 0x000fe200000006ff */
[----:B------:R-:W-:Y:S01]  /*6490*/  IMAD R0, R81, R80, R0 ;  /* 0x0000005051007224 */ /* 0x000fe200078e0200 */
[----:B------:R-:W-:Y:S01]  /*64a0*/  MOV R81, R144 ;  /* 0x0000009000517202 */ /* 0x000fe20000000f00 */
[----:B------:R-:W-:Y:S01]  /*64b0*/  IMAD R7, R78, R7, RZ ;  /* 0x000000074e077224 */ /* 0x000fe200078e02ff */
[----:B------:R-:W-:Y:S01]  /*64c0*/  PRMT R126, R91, 0x8880, RZ ;  /* 0x000088805b7e7816 */ /* 0x000fe200000000ff */
[-C--:B------:R-:W-:Y:S01]  /*64d0*/  IMAD R2, R83, R80.reuse, R2 ;  /* 0x0000005053027224 */ /* 0x080fe200078e0202 */
[----:B------:R-:W-:Y:S01]  /*64e0*/  PRMT R123, R92, 0x8880, RZ ;  /* 0x000088805c7b7816 */ /* 0x000fe200000000ff */
[----:B------:R-:W-:Y:S01]  /*64f0*/  IMAD R3, R82, R80, R3 ;  /* 0x0000005052037224 */ /* 0x000fe200078e0203 */
[----:B------:R-:W-:Y:S01]  /*6500*/  SHF.R.S32.HI R82, RZ, 0x18, R143 ;  /* 0x00000018ff527819 */ /* 0x000fe2000001148f */
[----:B------:R-:W-:Y:S01]  /*6510*/  IMAD R8, R78, R8, RZ ;  /* 0x000000084e087224 */ /* 0x000fe200078e02ff */
[----:B------:R-:W-:Y:S01]  /*6520*/  SHF.L.U32 R122, R92, 0x10, RZ ;  /* 0x000000105c7a7819 */ /* 0x000fe200000006ff */
[----:B------:R-:W-:Y:S01]  /*6530*/  IMAD R7, R84, R80, R7 ;  /* 0x0000005054077224 */ /* 0x000fe200078e0207 */
[C---:B------:R-:W-:Y:S01]  /*6540*/  PRMT R120, R93.reuse, 0x8880, RZ ;  /* 0x000088805d787816 */ /* 0x040fe200000000ff */
[C---:B------:R-:W-:Y:S01]  /*6550*/  IMAD R9, R78.reuse, R9, RZ ;  /* 0x000000094e097224 */ /* 0x040fe200078e02ff */
[----:B------:R-:W-:Y:S01]  /*6560*/  SHF.L.U32 R119, R93, 0x10, RZ ;  /* 0x000000105d777819 */ /* 0x000fe200000006ff */
[C---:B------:R-:W-:Y:S01]  /*6570*/  IMAD R10, R78.reuse, R10, RZ ;  /* 0x0000000a4e0a7224 */ /* 0x040fe200078e02ff */
[----:B------:R-:W-:Y:S01]  /*6580*/  I2IP.S8.S32.SAT R149, R7, R3, RZ ;  /* 0x0000000307957239 */ /* 0x000fe200000014ff */
[----:B------:R-:W-:Y:S01]  /*6590*/  IMAD R8, R81, R80, R8 ;  /* 0x0000005051087224 */ /* 0x000fe200078e0208 */
[----:B------:R-:W-:Y:S01]  /*65a0*/  MOV R81, R141 ;  /* 0x0000008d00517202 */ /* 0x000fe20000000f00 */
[----:B------:R-:W-:Y:S01]  /*65b0*/  IMAD R11, R78, R11, RZ ;  /* 0x0000000b4e0b7224 */ /* 0x000fe200078e02ff */
[----:B------:R-:W-:Y:S01]  /*65c0*/  I2IP.S8.S32.SAT R148, R2, R0, R149 ;  /* 0x0000000002947239 */ /* 0x000fe20000001495 */
[----:B------:R-:W-:Y:S01]  /*65d0*/  IMAD R9, R82, R80, R9 ;  /* 0x0000005052097224 */ /* 0x000fe200078e0209 */
[----:B------:R-:W-:Y:S01]  /*65e0*/  SHF.R.S32.HI R82, RZ, 0x18, R140 ;  /* 0x00000018ff527819 */ /* 0x000fe2000001148c */
[----:B------:R-:W-:Y:S01]  /*65f0*/  IMAD R12, R78, R12, RZ ;  /* 0x0000000c4e0c7224 */ /* 0x000fe200078e02ff */
[----:B------:R-:W-:Y:S01]  /*6600*/  PRMT R117, R94, 0x8880, RZ ;  /* 0x000088805e757816 */ /* 0x000fe200000000ff */
[C---:B------:R-:W-:Y:S01]  /*6610*/  IMAD R13, R78.reuse, R13, RZ ;  /* 0x0000000d4e0d7224 */ /* 0x040fe200078e02ff */
[----:B------:R-:W-:Y:S01]  /*6620*/  SHF.R.S32.HI R93, RZ, 0x18, R93 ;  /* 0x00000018ff5d7819 */ /* 0x000fe2000001145d */
[----:B------:R-:W-:Y:S01]  /*6630*/  IMAD R14, R78, R14, RZ ;  /* 0x0000000e4e0e7224 */ /* 0x000fe200078e02ff */
[----:B------:R-:W-:Y:S01]  /*6640*/  SHF.L.U32 R115, R94, 0x10, RZ ;  /* 0x000000105e737819 */ /* 0x000fe200000006ff */
[C---:B------:R-:W-:Y:S01]  /*6650*/  IMAD R15, R78.reuse, R15, RZ ;  /* 0x0000000f4e0f7224 */ /* 0x040fe200078e02ff */
[C---:B------:R-:W-:Y:S01]  /*6660*/  PRMT R111, R95.reuse, 0x8880, RZ ;  /* 0x000088805f6f7816 */ /* 0x040fe200000000ff */
[C---:B------:R-:W-:Y:S01]  /*6670*/  IMAD R4, R78.reuse, R16, RZ ;  /* 0x000000104e047224 */ /* 0x040fe200078e02ff */
[----:B------:R-:W-:Y:S01]  /*6680*/  SHF.L.U32 R110, R95, 0x10, RZ ;  /* 0x000000105f6e7819 */ /* 0x000fe200000006ff */
[----:B------:R-:W-:Y:S01]  /*6690*/  IMAD R5, R78, R17, RZ ;  /* 0x000000114e057224 */ /* 0x000fe200078e02ff */
[----:B------:R-:W-:Y:S01]  /*66a0*/  PRMT R116, R96, 0x8880, RZ ;  /* 0x0000888060747816 */ /* 0x000fe200000000ff */
[C---:B------:R-:W-:Y:S01]  /*66b0*/  IMAD R6, R78.reuse, R18, RZ ;  /* 0x000000124e067224 */ /* 0x040fe200078e02ff */
[C---:B------:R-:W-:Y:S01]  /*66c0*/  PRMT R108, R97.reuse, 0x8880, RZ ;  /* 0x00008880616c7816 */ /* 0x040fe200000000ff */
[C---:B------:R-:W-:Y:S01]  /*66d0*/  IMAD R19, R78.reuse, R19, RZ ;  /* 0x000000134e137224 */ /* 0x040fe200078e02ff */
[----:B------:R-:W-:Y:S01]  /*66e0*/  SHF.R.S32.HI R84, RZ, 0x18, R96 ;  /* 0x00000018ff547819 */ /* 0x000fe20000011460 */
[C---:B------:R-:W-:Y:S01]  /*66f0*/  IMAD R16, R78.reuse, R20, RZ ;  /* 0x000000144e107224 */ /* 0x040fe200078e02ff */
[----:B------:R-:W-:Y:S01]  /*6700*/  SHF.L.U32 R107, R97, 0x10, RZ ;  /* 0x00000010616b7819 */ /* 0x000fe200000006ff */
[----:B------:R-:W-:Y:S01]  /*6710*/  IMAD R17, R78, R21, RZ ;  /* 0x000000154e117224 */ /* 0x000fe200078e02ff */
[----:B------:R-:W-:Y:S01]  /*6720*/  PRMT R105, R98, 0x8880, RZ ;  /* 0x0000888062697816 */ /* 0x000fe200000000ff */
[----:B------:R-:W-:Y:S01]  /*6730*/  IMAD R18, R78, R22, RZ ;  /* 0x000000164e127224 */ /* 0x000fe200078e02ff */
[----:B------:R-:W-:Y:S01]  /*6740*/  SHF.L.U32 R104, R98, 0x10, RZ ;  /* 0x0000001062687819 */ /* 0x000fe200000006ff */
[C---:B------:R-:W-:Y:S01]  /*6750*/  IMAD R23, R78.reuse, R23, RZ ;  /* 0x000000174e177224 */ /* 0x040fe200078e02ff */
[C---:B------:R-:W-:Y:S01]  /*6760*/  PRMT R102, R99.reuse, 0x8880, RZ ;  /* 0x0000888063667816 */ /* 0x040fe200000000ff */
[C---:B------:R-:W-:Y:S01]  /*6770*/  IMAD R20, R78.reuse, R24, RZ ;  /* 0x000000184e147224 */ /* 0x040fe200078e02ff */
[----:B------:R-:W-:Y:S01]  /*6780*/  SHF.L.U32 R101, R99, 0x10, RZ ;  /* 0x0000001063657819 */ /* 0x000fe200000006ff */
[C---:B------:R-:W-:Y:S01]  /*6790*/  IMAD R21, R78.reuse, R25, RZ ;  /* 0x000000194e157224 */ /* 0x040fe200078e02ff */
[----:B------:R-:W-:Y:S01]  /*67a0*/  SHF.L.U32 R142, R85, 0x8, RZ ;  /* 0x00000008558e7819 */ /* 0x000fe200000006ff */
[C---:B------:R-:W-:Y:S01]  /*67b0*/  IMAD R22, R78.reuse, R26, RZ ;  /* 0x0000001a4e167224 */ /* 0x040fe200078e02ff */
[----:B------:R-:W-:Y:S01]  /*67c0*/  SHF.R.S32.HI R85, RZ, 0x18, R85 ;  /* 0x00000018ff557819 */ /* 0x000fe20000011455 */
[C---:B------:R-:W-:Y:S01]  /*67d0*/  IMAD R27, R78.reuse, R27, RZ ;  /* 0x0000001b4e1b7224 */ /* 0x040fe200078e02ff */
[----:B------:R-:W-:Y:S01]  /*67e0*/  SHF.R.S32.HI R83, RZ, 0x18, R142 ;  /* 0x00000018ff537819 */ /* 0x000fe2000001148e */
[----:B------:R-:W-:Y:S01]  /*67f0*/  IMAD R24, R78, R28, RZ ;  /* 0x0000001c4e187224 */ /* 0x000fe200078e02ff */
[----:B------:R-:W-:Y:S01]  /*6800*/  SHF.L.U32 R139, R86, 0x8, RZ ;  /* 0x00000008568b7819 */ /* 0x000fe200000006ff */
[----:B------:R-:W-:Y:S01]  /*6810*/  IMAD R25, R78, R29, RZ ;  /* 0x0000001d4e197224 */ /* 0x000fe200078e02ff */
[----:B------:R-:W-:Y:S01]  /*6820*/  SHF.R.S32.HI R86, RZ, 0x18, R86 ;  /* 0x00000018ff567819 */ /* 0x000fe20000011456 */
[-C--:B------:R-:W-:Y:S01]  /*6830*/  IMAD R10, R83, R80.reuse, R10 ;  /* 0x00000050530a7224 */ /* 0x080fe200078e020a */
[----:B------:R-:W-:Y:S01]  /*6840*/  SHF.R.S32.HI R83, RZ, 0x18, R139 ;  /* 0x00000018ff537819 */ /* 0x000fe2000001148b */
[-C--:B------:R-:W-:Y:S01]  /*6850*/  IMAD R11, R85, R80.reuse, R11 ;  /* 0x00000050550b7224 */ /* 0x080fe200078e020b */
[----:B------:R-:W-:Y:S01]  /*6860*/  SHF.R.S32.HI R85, RZ, 0x18, R133 ;  /* 0x00000018ff557819 */ /* 0x000fe20000011485 */
[-C--:B------:R-:W-:Y:S01]  /*6870*/  IMAD R12, R81, R80.reuse, R12 ;  /* 0x00000050510c7224 */ /* 0x080fe200078e020c */
[----:B------:R-:W-:Y:S01]  /*6880*/  SHF.L.U32 R136, R87, 0x8, RZ ;  /* 0x0000000857887819 */ /* 0x000fe200000006ff */
[----:B------:R-:W-:Y:S01]  /*6890*/  IMAD R13, R82, R80, R13 ;  /* 0x00000050520d7224 */ /* 0x000fe200078e020d */
[----:B------:R-:W-:Y:S01]  /*68a0*/  I2IP.S8.S32.SAT R150, R11, R10, RZ ;  /* 0x0000000a0b967239 */ /* 0x000fe200000014ff */
[----:B------:R-:W-:Y:S01]  /*68b0*/  IMAD R14, R83, R80, R14 ;  /* 0x00000050530e7224 */ /* 0x000fe200078e020e */
[----:B------:R-:W-:Y:S01]  /*68c0*/  SHF.R.S32.HI R82, RZ, 0x18, R137 ;  /* 0x00000018ff527819 */ /* 0x000fe20000011489 */
[----:B------:R-:W-:Y:S01]  /*68d0*/  IMAD.MOV.U32 R81, RZ, RZ, R138 ;  /* 0x000000ffff517224 */ /* 0x000fe200078e008a */
[----:B------:R-:W-:Y:S01]  /*68e0*/  I2IP.S8.S32.SAT R149, R9, R8, R150 ;  /* 0x0000000809957239 */ /* 0x000fe20000001496 */
[-C--:B------:R-:W-:Y:S01]  /*68f0*/  IMAD R15, R86, R80.reuse, R15 ;  /* 0x00000050560f7224 */ /* 0x080fe200078e020f */
[----:B------:R-:W-:Y:S01]  /*6900*/  MOV R83, R135 ;  /* 0x0000008700537202 */ /* 0x000fe20000000f00 */
[-C--:B------:R-:W-:Y:S01]  /*6910*/  IMAD R4, R81, R80.reuse, R4 ;  /* 0x0000005051047224 */ /* 0x080fe200078e0204 */
[----:B------:R-:W-:Y:S01]  /*6920*/  SHF.R.S32.HI R81, RZ, 0x18, R136 ;  /* 0x00000018ff517819 */ /* 0x000fe20000011488 */
[----:B------:R-:W-:Y:S01]  /*6930*/  IMAD R5, R82, R80, R5 ;  /* 0x0000005052057224 */ /* 0x000fe200078e0205 */
[----:B------:R-:W-:Y:S01]  /*6940*/  I2IP.S8.S32.SAT R151, R15, R14, RZ ;  /* 0x0000000e0f977239 */ /* 0x000fe200000014ff */
[C---:B------:R-:W-:Y:S01]  /*6950*/  IMAD R26, R78.reuse, R30, RZ ;  /* 0x0000001e4e1a7224 */ /* 0x040fe200078e02ff */
[----:B------:R-:W-:Y:S01]  /*6960*/  SHF.R.S32.HI R87, RZ, 0x18, R87 ;  /* 0x00000018ff577819 */ /* 0x000fe20000011457 */
[----:B------:R-:W-:Y:S01]  /*6970*/  IMAD R6, R81, R80, R6 ;  /* 0x0000005051067224 */ /* 0x000fe200078e0206 */
[----:B------:R-:W-:Y:S01]  /*6980*/  I2IP.S8.S32.SAT R150, R13, R12, R151 ;  /* 0x0000000c0d967239 */ /* 0x000fe20000001497 */
[----:B------:R-:W-:Y:S01]  /*6990*/  IMAD R31, R78, R31, RZ ;  /* 0x0000001f4e1f7224 */ /* 0x000fe200078e02ff */
[----:B------:R-:W-:Y:S01]  /*69a0*/  SHF.R.S32.HI R82, RZ, 0x18, R134 ;  /* 0x00000018ff527819 */ /* 0x000fe20000011486 */
[----:B------:R-:W-:Y:S01]  /*69b0*/  IMAD R19, R87, R80, R19 ;  /* 0x0000005057137224 */ /* 0x000fe200078e0213 */
[----:B------:R-:W-:Y:S01]  /*69c0*/  MOV R81, R132 ;  /* 0x0000008400517202 */ /* 0x000fe20000000f00 */
[-C--:B------:R-:W-:Y:S01]  /*69d0*/  IMAD R16, R83, R80.reuse, R16 ;  /* 0x0000005053107224 */ /* 0x080fe200078e0210 */
[----:B------:R-:W-:Y:S01]  /*69e0*/  SHF.L.U32 R130, R89, 0x8, RZ ;  /* 0x0000000859827819 */ /* 0x000fe200000006ff */
[----:B------:R-:W-:Y:S01]  /*69f0*/  IMAD R17, R82, R80, R17 ;  /* 0x0000005052117224 */ /* 0x000fe200078e0211 */
[----:B------:R-:W-:Y:S01]  /*6a00*/  I2IP.S8.S32.SAT R151, R19, R6, RZ ;  /* 0x0000000613977239 */ /* 0x000fe200000014ff */
[-C--:B------:R-:W-:Y:S01]  /*6a10*/  IMAD R18, R85, R80.reuse, R18 ;  /* 0x0000005055127224 */ /* 0x080fe200078e0212 */
[----:B------:R-:W-:Y:S01]  /*6a20*/  SHF.R.S32.HI R82, RZ, 0x18, R131 ;  /* 0x00000018ff527819 */ /* 0x000fe20000011483 */
[-C--:B------:R-:W-:Y:S01]  /*6a30*/  IMAD R23, R88, R80.reuse, R23 ;  /* 0x0000005058177224 */ /* 0x080fe200078e0217 */
[----:B------:R-:W-:Y:S01]  /*6a40*/  SHF.R.S32.HI R83, RZ, 0x18, R130 ;  /* 0x00000018ff537819 */ /* 0x000fe20000011482 */
[-C--:B------:R-:W-:Y:S01]  /*6a50*/  IMAD R20, R81, R80.reuse, R20 ;  /* 0x0000005051147224 */ /* 0x080fe200078e0214 */
[----:B------:R-:W-:Y:S01]  /*6a60*/  SHF.R.S32.HI R89, RZ, 0x18, R89 ;  /* 0x00000018ff597819 */ /* 0x000fe20000011459 */
[-C--:B------:R-:W-:Y:S01]  /*6a70*/  IMAD R21, R82, R80.reuse, R21 ;  /* 0x0000005052157224 */ /* 0x080fe200078e0215 */
[----:B------:R-:W-:Y:S01]  /*6a80*/  MOV R81, R129 ;  /* 0x0000008100517202 */ /* 0x000fe20000000f00 */
[-C--:B------:R-:W-:Y:S01]  /*6a90*/  IMAD R22, R83, R80.reuse, R22 ;  /* 0x0000005053167224 */ /* 0x080fe200078e0216 */
[----:B------:R-:W-:Y:S01]  /*6aa0*/  SHF.L.U32 R127, R90, 0x8, RZ ;  /* 0x000000085a7f7819 */ /* 0x000fe200000006ff */
[-C--:B------:R-:W-:Y:S01]  /*6ab0*/  IMAD R27, R89, R80.reuse, R27 ;  /* 0x00000050591b7224 */ /* 0x080fe200078e021b */
[----:B------:R-:W-:Y:S01]  /*6ac0*/  SHF.R.S32.HI R82, RZ, 0x18, R128 ;  /* 0x00000018ff527819 */ /* 0x000fe20000011480 */
[----:B------:R-:W-:Y:S01]  /*6ad0*/  IMAD R24, R81, R80, R24 ;  /* 0x0000005051187224 */ /* 0x000fe200078e0218 */
[----:B------:R-:W-:Y:S01]  /*6ae0*/  SHF.R.S32.HI R81, RZ, 0x18, R127 ;  /* 0x00000018ff517819 */ /* 0x000fe2000001147f */
[----:B------:R-:W-:Y:S01]  /*6af0*/  IMAD R28, R78, R32, RZ ;  /* 0x000000204e1c7224 */ /* 0x000fe200078e02ff */
[----:B------:R-:W-:Y:S01]  /*6b00*/  SHF.R.S32.HI R90, RZ, 0x18, R90 ;  /* 0x00000018ff5a7819 */ /* 0x000fe2000001145a */
[----:B------:R-:W-:Y:S01]  /*6b10*/  IMAD R25, R82, R80, R25 ;  /* 0x0000005052197224 */ /* 0x000fe200078e0219 */
[----:B------:R-:W-:Y:S01]  /*6b20*/  MOV R83, R126 ;  /* 0x0000007e00537202 */ /* 0x000fe20000000f00 */
[-C--:B------:R-:W-:Y:S01]  /*6b30*/  IMAD R26, R81, R80.reuse, R26 ;  /* 0x00000050511a7224 */ /* 0x080fe200078e021a */
[----:B------:R-:W-:Y:S01]  /*6b40*/  SHF.L.U32 R124, R91, 0x8, RZ ;  /* 0x000000085b7c7819 */ /* 0x000fe200000006ff */
[----:B------:R-:W-:Y:S01]  /*6b50*/  IMAD R29, R78, R33, RZ ;  /* 0x000000214e1d7224 */ /* 0x000fe200078e02ff */
[----:B------:R-:W-:Y:S01]  /*6b60*/  SHF.R.S32.HI R82, RZ, 0x18, R125 ;  /* 0x00000018ff527819 */ /* 0x000fe2000001147d */
[----:B------:R-:W-:Y:S01]  /*6b70*/  IMAD R31, R90, R80, R31 ;  /* 0x000000505a1f7224 */ /* 0x000fe200078e021f */
[----:B------:R-:W-:Y:S01]  /*6b80*/  SHF.R.S32.HI R85, RZ, 0x18, R124 ;  /* 0x00000018ff557819 */ /* 0x000fe2000001147c */
[C---:B------:R-:W-:Y:S01]  /*6b90*/  IMAD R30, R78.reuse, R34, RZ ;  /* 0x000000224e1e7224 */ /* 0x040fe200078e02ff */
[----:B------:R-:W-:Y:S01]  /*6ba0*/  I2IP.S8.S32.SAT R151, R5, R4, R151 ;  /* 0x0000000405977239 */ /* 0x000fe20000001497 */
[----:B------:R-:W-:Y:S01]  /*6bb0*/  IMAD R28, R83, R80, R28 ;  /* 0x00000050531c7224 */ /* 0x000fe200078e021c */
[----:B------:R-:W-:Y:S01]  /*6bc0*/  SHF.R.S32.HI R91, RZ, 0x18, R91 ;  /* 0x00000018ff5b7819 */ /* 0x000fe2000001145b */
[----:B------:R-:W-:Y:S01]  /*6bd0*/  IMAD R35, R78, R35, RZ ;  /* 0x000000234e237224 */ /* 0x000fe200078e02ff */
[----:B------:R-:W-:Y:S01]  /*6be0*/  I2IP.S8.S32.SAT R160, R23, R18, RZ ;  /* 0x0000001217a07239 */ /* 0x000fe200000014ff */
[----:B------:R-:W-:Y:S01]  /*6bf0*/  IMAD R29, R82, R80, R29 ;  /* 0x00000050521d7224 */ /* 0x000fe200078e021d */
[----:B------:R3:W-:Y:S01]  /*6c00*/  STS.128 [R179+UR43+0x2200], R148 ;  /* 0x00220094b3007988 */ /* 0x0007e20008000c2b */
[----:B------:R-:W-:Y:S01]  /*6c10*/  IMAD R32, R78, R36, RZ ;  /* 0x000000244e207224 */ /* 0x000fe200078e02ff */
[----:B------:R-:W-:Y:S01]  /*6c20*/  I2IP.S8.S32.SAT R160, R17, R16, R160 ;  /* 0x0000001011a07239 */ /* 0x000fe200000014a0 */
[----:B------:R-:W-:Y:S01]  /*6c30*/  IMAD R30, R85, R80, R30 ;  /* 0x00000050551e7224 */ /* 0x000fe200078e021e */
[----:B------:R-:W-:Y:S01]  /*6c40*/  I2IP.S8.S32.SAT R161, R27, R22, RZ ;  /* 0x000000161ba17239 */ /* 0x000fe200000014ff */
[----:B------:R-:W-:Y:S01]  /*6c50*/  IMAD.MOV.U32 R81, RZ, RZ, R123 ;  /* 0x000000ffff517224 */ /* 0x000fe200078e007b */
[----:B------:R-:W-:Y:S01]  /*6c60*/  SHF.L.U32 R121, R92, 0x8, RZ ;  /* 0x000000085c797819 */ /* 0x000fe200000006ff */
[----:B------:R-:W-:Y:S01]  /*6c70*/  IMAD R35, R91, R80, R35 ;  /* 0x000000505b237224 */ /* 0x000fe200078e0223 */
[----:B------:R-:W-:Y:S01]  /*6c80*/  SHF.R.S32.HI R82, RZ, 0x18, R122 ;  /* 0x00000018ff527819 */ /* 0x000fe2000001147a */
[C---:B------:R-:W-:Y:S01]  /*6c90*/  IMAD R33, R78.reuse, R37, RZ ;  /* 0x000000254e217224 */ /* 0x040fe200078e02ff */
[----:B------:R-:W-:Y:S01]  /*6ca0*/  I2IP.S8.S32.SAT R161, R21, R20, R161 ;  /* 0x0000001415a17239 */ /* 0x000fe200000014a1 */
[----:B------:R-:W-:Y:S01]  /*6cb0*/  IMAD R32, R81, R80, R32 ;  /* 0x0000005051207224 */ /* 0x000fe200078e0220 */
[----:B------:R-:W-:Y:S01]  /*6cc0*/  SHF.R.S32.HI R81, RZ, 0x18, R121 ;  /* 0x00000018ff517819 */ /* 0x000fe20000011479 */
[C---:B------:R-:W-:Y:S01]  /*6cd0*/  IMAD R34, R78.reuse, R38, RZ ;  /* 0x000000264e227224 */ /* 0x040fe200078e02ff */
[----:B------:R-:W-:Y:S01]  /*6ce0*/  SHF.R.S32.HI R92, RZ, 0x18, R92 ;  /* 0x00000018ff5c7819 */ /* 0x000fe2000001145c */
[----:B------:R-:W-:Y:S01]  /*6cf0*/  IMAD R39, R78, R39, RZ ;  /* 0x000000274e277224 */ /* 0x000fe200078e02ff */
[----:B------:R-:W-:Y:S01]  /*6d00*/  I2IP.S8.S32.SAT R162, R31, R26, RZ ;  /* 0x0000001a1fa27239 */ /* 0x000fe200000014ff */
[----:B------:R-:W-:Y:S01]  /*6d10*/  IMAD R33, R82, R80, R33 ;  /* 0x0000005052217224 */ /* 0x000fe200078e0221 */
[----:B------:R-:W-:Y:S01]  /*6d20*/  MOV R83, R120 ;  /* 0x0000007800537202 */ /* 0x000fe20000000f00 */
[C---:B------:R-:W-:Y:S01]  /*6d30*/  IMAD R36, R78.reuse, R40, RZ ;  /* 0x000000284e247224 */ /* 0x040fe200078e02ff */
[----:B------:R-:W-:Y:S01]  /*6d40*/  I2IP.S8.S32.SAT R162, R25, R24, R162 ;  /* 0x0000001819a27239 */ /* 0x000fe200000014a2 */
[----:B------:R-:W-:Y:S01]  /*6d50*/  IMAD R34, R81, R80, R34 ;  /* 0x0000005051227224 */ /* 0x000fe200078e0222 */
[----:B------:R-:W-:Y:S01]  /*6d60*/  SHF.R.S32.HI R82, RZ, 0x18, R119 ;  /* 0x00000018ff527819 */ /* 0x000fe20000011477 */
[----:B------:R-:W-:Y:S01]  /*6d70*/  IMAD R37, R78, R41, RZ ;  /* 0x000000294e257224 */ /* 0x000fe200078e02ff */
[----:B------:R-:W-:Y:S01]  /*6d80*/  I2IP.S8.S32.SAT R163, R35, R30, RZ ;  /* 0x0000001e23a37239 */ /* 0x000fe200000014ff */
[----:B------:R-:W-:Y:S01]  /*6d90*/  IMAD R39, R92, R80, R39 ;  /* 0x000000505c277224 */ /* 0x000fe200078e0227 */
[----:B------:R-:W-:Y:S01]  /*6da0*/  SHF.R.S32.HI R85, RZ, 0x18, R118 ;  /* 0x00000018ff557819 */ /* 0x000fe20000011476 */
[C---:B------:R-:W-:Y:S01]  /*6db0*/  IMAD R38, R78.reuse, R42, RZ ;  /* 0x0000002a4e267224 */ /* 0x040fe200078e02ff */
[----:B------:R-:W-:Y:S01]  /*6dc0*/  I2IP.S8.S32.SAT R163, R29, R28, R163 ;  /* 0x0000001c1da37239 */ /* 0x000fe200000014a3 */
[----:B------:R-:W-:Y:S01]  /*6dd0*/  IMAD R36, R83, R80, R36 ;  /* 0x0000005053247224 */ /* 0x000fe200078e0224 */
[----:B------:R-:W-:Y:S01]  /*6de0*/  I2IP.S8.S32.SAT R168, R39, R34, RZ ;  /* 0x0000002227a87239 */ /* 0x000fe200000014ff */
[----:B------:R-:W-:Y:S01]  /*6df0*/  IMAD R43, R78, R43, RZ ;  /* 0x0000002b4e2b7224 */ /* 0x000fe200078e02ff */
[----:B------:R-:W-:Y:S01]  /*6e00*/  MOV R81, R117 ;  /* 0x0000007500517202 */ /* 0x000fe20000000f00 */
[----:B------:R-:W-:Y:S01]  /*6e10*/  IMAD R37, R82, R80, R37 ;  /* 0x0000005052257224 */ /* 0x000fe200078e0225 */
[----:B------:R3:W-:Y:S01]  /*6e20*/  STS.128 [R178+0x2200], R160 ;  /* 0x002200a0b2007388 */ /* 0x0007e20000000c00 */
[----:B------:R-:W-:Y:S01]  /*6e30*/  IMAD R40, R78, R44, RZ ;  /* 0x0000002c4e287224 */ /* 0x000fe200078e02ff */
[----:B------:R-:W-:Y:S01]  /*6e40*/  I2IP.S8.S32.SAT R168, R33, R32, R168 ;  /* 0x0000002021a87239 */ /* 0x000fe200000014a8 */
[-C--:B------:R-:W-:Y:S01]  /*6e50*/  IMAD R38, R85, R80.reuse, R38 ;  /* 0x0000005055267224 */ /* 0x080fe200078e0226 */
[----:B------:R-:W-:Y:S01]  /*6e60*/  SHF.L.U32 R112, R94, 0x8, RZ ;  /* 0x000000085e707819 */ /* 0x000fe200000006ff */
[-C--:B------:R-:W-:Y:S01]  /*6e70*/  IMAD R43, R93, R80.reuse, R43 ;  /* 0x000000505d2b7224 */ /* 0x080fe200078e022b */
[----:B------:R-:W-:Y:S01]  /*6e80*/  SHF.R.S32.HI R82, RZ, 0x18, R115 ;  /* 0x00000018ff527819 */ /* 0x000fe20000011473 */
[C---:B------:R-:W-:Y:S01]  /*6e90*/  IMAD R41, R78.reuse, R45, RZ ;  /* 0x0000002d4e297224 */ /* 0x040fe200078e02ff */
[----:B------:R-:W-:Y:S01]  /*6ea0*/  MOV R83, R111 ;  /* 0x0000006f00537202 */ /* 0x000fe20000000f00 */
[----:B------:R-:W-:Y:S01]  /*6eb0*/  IMAD R40, R81, R80, R40 ;  /* 0x0000005051287224 */ /* 0x000fe200078e0228 */
[----:B------:R-:W-:Y:S01]  /*6ec0*/  SHF.R.S32.HI R81, RZ, 0x18, R112 ;  /* 0x00000018ff517819 */ /* 0x000fe20000011470 */
[C---:B------:R-:W-:Y:S01]  /*6ed0*/  IMAD R42, R78.reuse, R46, RZ ;  /* 0x0000002e4e2a7224 */ /* 0x040fe200078e02ff */
[----:B------:R-:W-:Y:S01]  /*6ee0*/  SHF.R.S32.HI R94, RZ, 0x18, R94 ;  /* 0x00000018ff5e7819 */ /* 0x000fe2000001145e */
[----:B------:R-:W-:Y:S01]  /*6ef0*/  IMAD R47, R78, R47, RZ ;  /* 0x0000002f4e2f7224 */ /* 0x000fe200078e02ff */
[----:B------:R-:W-:Y:S01]  /*6f00*/  I2IP.S8.S32.SAT R169, R43, R38, RZ ;  /* 0x000000262ba97239 */ /* 0x000fe200000014ff */
[----:B------:R-:W-:Y:S01]  /*6f10*/  IMAD R41, R82, R80, R41 ;  /* 0x0000005052297224 */ /* 0x000fe200078e0229 */
[----:B------:R-:W-:Y:S01]  /*6f20*/  SHF.L.U32 R109, R95, 0x8, RZ ;  /* 0x000000085f6d7819 */ /* 0x000fe200000006ff */
[C---:B------:R-:W-:Y:S01]  /*6f30*/  IMAD R44, R78.reuse, R48, RZ ;  /* 0x000000304e2c7224 */ /* 0x040fe200078e02ff */
[----:B------:R-:W-:Y:S01]  /*6f40*/  I2IP.S8.S32.SAT R169, R37, R36, R169 ;  /* 0x0000002425a97239 */ /* 0x000fe200000014a9 */
[----:B------:R-:W-:Y:S01]  /*6f50*/  IMAD R42, R81, R80, R42 ;  /* 0x00000050512a7224 */ /* 0x000fe200078e022a */
[----:B------:R-:W-:Y:S01]  /*6f60*/  SHF.R.S32.HI R82, RZ, 0x18, R110 ;  /* 0x00000018ff527819 */ /* 0x000fe2000001146e */
[----:B------:R-:W-:Y:S01]  /*6f70*/  IMAD R45, R78, R49, RZ ;  /* 0x000000314e2d7224 */ /* 0x000fe200078e02ff */
[----:B------:R-:W-:Y:S01]  /*6f80*/  MOV R81, R116 ;  /* 0x0000007400517202 */ /* 0x000fe20000000f00 */
[----:B------:R-:W-:Y:S01]  /*6f90*/  IMAD R47, R94, R80, R47 ;  /* 0x000000505e2f7224 */ /* 0x000fe200078e022f */
[----:B------:R-:W-:Y:S01]  /*6fa0*/  SHF.R.S32.HI R85, RZ, 0x18, R109 ;  /* 0x00000018ff557819 */ /* 0x000fe2000001146d */
[C---:B------:R-:W-:Y:S01]  /*6fb0*/  IMAD R46, R78.reuse, R50, RZ ;  /* 0x000000324e2e7224 */ /* 0x040fe200078e02ff */
[----:B------:R-:W-:Y:S01]  /*6fc0*/  SHF.R.S32.HI R95, RZ, 0x18, R95 ;  /* 0x00000018ff5f7819 */ /* 0x000fe2000001145f */
[----:B------:R-:W-:Y:S01]  /*6fd0*/  IMAD R44, R83, R80, R44 ;  /* 0x00000050532c7224 */ /* 0x000fe200078e022c */
[----:B------:R-:W-:Y:S01]  /*6fe0*/  I2IP.S8.S32.SAT R170, R47, R42, RZ ;  /* 0x0000002a2faa7239 */ /* 0x000fe200000014ff */
[----:B------:R-:W-:Y:S01]  /*6ff0*/  IMAD R51, R78, R51, RZ ;  /* 0x000000334e337224 */ /* 0x000fe200078e02ff */
[----:B------:R-:W-:Y:S01]  /*7000*/  SHF.L.U32 R113, R96, 0x8, RZ ;  /* 0x0000000860717819 */ /* 0x000fe200000006ff */
[----:B------:R-:W-:Y:S01]  /*7010*/  IMAD R45, R82, R80, R45 ;  /* 0x00000050522d7224 */ /* 0x000fe200078e022d */
[----:B------:R-:W-:Y:S01]  /*7020*/  I2IP.S8.S32.SAT R170, R41, R40, R170 ;  /* 0x0000002829aa7239 */ /* 0x000fe200000014aa */
[C---:B------:R-:W-:Y:S01]  /*7030*/  IMAD R48, R78.reuse, R52, RZ ;  /* 0x000000344e307224 */ /* 0x040fe200078e02ff */
[----:B------:R-:W-:Y:S01]  /*7040*/  SHF.R.S32.HI R82, RZ, 0x18, R114 ;  /* 0x00000018ff527819 */ /* 0x000fe20000011472 */
[-C--:B------:R-:W-:Y:S01]  /*7050*/  IMAD R46, R85, R80.reuse, R46 ;  /* 0x00000050552e7224 */ /* 0x080fe200078e022e */
[----:B------:R-:W-:Y:S01]  /*7060*/  SHF.R.S32.HI R83, RZ, 0x18, R113 ;  /* 0x00000018ff537819 */ /* 0x000fe20000011471 */
[C---:B------:R-:W-:Y:S01]  /*7070*/  IMAD R49, R78.reuse, R53, RZ ;  /* 0x000000354e317224 */ /* 0x040fe200078e02ff */
[----:B------:R-:W-:Y:S01]  /*7080*/  SHF.R.S32.HI R96, RZ, 0x18, R97 ;  /* 0x00000018ff607819 */ /* 0x000fe20000011461 */
[----:B------:R-:W-:Y:S01]  /*7090*/  IMAD R51, R95, R80, R51 ;  /* 0x000000505f337224 */ /* 0x000fe200078e0233 */
[----:B------:R-:W-:Y:S01]  /*70a0*/  SHF.L.U32 R106, R97, 0x8, RZ ;  /* 0x00000008616a7819 */ /* 0x000fe200000006ff */
[C---:B------:R-:W-:Y:S01]  /*70b0*/  IMAD R50, R78.reuse, R54, RZ ;  /* 0x000000364e327224 */ /* 0x040fe200078e02ff */
[----:B------:R-:W-:Y:S01]  /*70c0*/  SHF.R.S32.HI R97, RZ, 0x18, R98 ;  /* 0x00000018ff617819 */ /* 0x000fe20000011462 */
[----:B------:R-:W-:Y:S01]  /*70d0*/  IMAD R48, R81, R80, R48 ;  /* 0x0000005051307224 */ /* 0x000fe200078e0230 */
[----:B------:R-:W-:Y:S01]  /*70e0*/  I2IP.S8.S32.SAT R171, R51, R46, RZ ;  /* 0x0000002e33ab7239 */ /* 0x000fe200000014ff */
[----:B------:R-:W-:Y:S01]  /*70f0*/  IMAD R55, R78, R55, RZ ;  /* 0x000000374e377224 */ /* 0x000fe200078e02ff */
[----:B------:R-:W-:Y:S01]  /*7100*/  SHF.R.S32.HI R98, RZ, 0x18, R99 ;  /* 0x00000018ff627819 */ /* 0x000fe20000011463 */
[----:B------:R-:W-:Y:S01]  /*7110*/  IMAD R49, R82, R80, R49 ;  /* 0x0000005052317224 */ /* 0x000fe200078e0231 */
[----:B------:R-:W-:Y:S01]  /*7120*/  I2IP.S8.S32.SAT R171, R45, R44, R171 ;  /* 0x0000002c2dab7239 */ /* 0x000fe200000014ab */
[C---:B------:R-:W-:Y:S01]  /*7130*/  IMAD R52, R78.reuse, R56, RZ ;  /* 0x000000384e347224 */ /* 0x040fe200078e02ff */
[----:B------:R-:W-:Y:S01]  /*7140*/  SHF.R.S32.HI R82, RZ, 0x18, R107 ;  /* 0x00000018ff527819 */ /* 0x000fe2000001146b */
[-C--:B------:R-:W-:Y:S01]  /*7150*/  IMAD R50, R83, R80.reuse, R50 ;  /* 0x0000005053327224 */ /* 0x080fe200078e0232 */
[----:B------:R-:W-:Y:S01]  /*7160*/  SHF.R.S32.HI R83, RZ, 0x18, R106 ;  /* 0x00000018ff537819 */ /* 0x000fe2000001146a */
[----:B------:R-:W-:Y:S01]  /*7170*/  IMAD.MOV.U32 R81, RZ, RZ, R108 ;  /* 0x000000ffff517224 */ /* 0x000fe200078e006c */
[----:B------:R3:W-:Y:S01]  /*7180*/  STS.128 [R177+0x2200], R168 ;  /* 0x002200a8b1007388 */ /* 0x0007e20000000c00 */
[----:B------:R-:W-:Y:S01]  /*7190*/  IMAD R53, R78, R57, RZ ;  /* 0x000000394e357224 */ /* 0x000fe200078e02ff */
[----:B------:R-:W-:Y:S01]  /*71a0*/  SHF.L.U32 R100, R99, 0x8, RZ ;  /* 0x0000000863647819 */ /* 0x000fe200000006ff */
[----:B------:R-:W-:Y:S01]  /*71b0*/  IMAD R55, R84, R80, R55 ;  /* 0x0000005054377224 */ /* 0x000fe200078e0237 */
[----:B-1----:R-:W-:Y:S01]  /*71c0*/  IADD3 R187, PT, PT, R76, 0x1, RZ ;  /* 0x000000014cbb7810 */ /* 0x002fe20007ffe0ff */
[C---:B------:R-:W-:Y:S01]  /*71d0*/  IMAD R54, R78.reuse, R58, RZ ;  /* 0x0000003a4e367224 */ /* 0x040fe200078e02ff */
[----:B------:R-:W-:Y:S01]  /*71e0*/  SHF.R.S32.HI R85, RZ, 0x18, R100 ;  /* 0x00000018ff557819 */ /* 0x000fe20000011464 */
[----:B------:R-:W-:Y:S01]  /*71f0*/  IMAD R52, R81, R80, R52 ;  /* 0x0000005051347224 */ /* 0x000fe200078e0234 */
[----:B------:R-:W-:Y:S01]  /*7200*/  I2IP.S8.S32.SAT R192, R55, R50, RZ ;  /* 0x0000003237c07239 */ /* 0x000fe200000014ff */
[----:B------:R-:W-:Y:S01]  /*7210*/  IMAD R59, R78, R59, RZ ;  /* 0x0000003b4e3b7224 */ /* 0x000fe200078e02ff */
[----:B------:R-:W-:Y:S01]  /*7220*/  MOV R81, R105 ;  /* 0x0000006900517202 */ /* 0x000fe20000000f00 */
[----:B------:R-:W-:Y:S01]  /*7230*/  IMAD R53, R82, R80, R53 ;  /* 0x0000005052357224 */ /* 0x000fe200078e0235 */
[----:B------:R-:W-:Y:S01]  /*7240*/  I2IP.S8.S32.SAT R192, R49, R48, R192 ;  /* 0x0000003031c07239 */ /* 0x000fe200000014c0 */
[----:B------:R-:W-:Y:S01]  /*7250*/  IMAD R56, R78, R60, RZ ;  /* 0x0000003c4e387224 */ /* 0x000fe200078e02ff */
[----:B------:R-:W-:Y:S01]  /*7260*/  SHF.R.S32.HI R82, RZ, 0x18, R104 ;  /* 0x00000018ff527819 */ /* 0x000fe20000011468 */
[----:B------:R-:W-:Y:S01]  /*7270*/  IMAD R54, R83, R80, R54 ;  /* 0x0000005053367224 */ /* 0x000fe200078e0236 */
[----:B------:R-:W-:Y:S01]  /*7280*/  MOV R83, R102 ;  /* 0x0000006600537202 */ /* 0x000fe20000000f00 */
[-C--:B------:R-:W-:Y:S02]  /*7290*/  IMAD R59, R96, R80.reuse, R59 ;  /* 0x00000050603b7224 */ /* 0x080fe400078e023b */
[C---:B------:R-:W-:Y:S02]  /*72a0*/  IMAD R57, R78.reuse, R61, RZ ;  /* 0x0000003d4e397224 */ /* 0x040fe400078e02ff */
[----:B------:R-:W-:Y:S01]  /*72b0*/  IMAD R56, R81, R80, R56 ;  /* 0x0000005051387224 */ /* 0x000fe200078e0238 */
[----:B------:R-:W-:Y:S01]  /*72c0*/  SHF.R.S32.HI R81, RZ, 0x18, R103 ;  /* 0x00000018ff517819 */ /* 0x000fe20000011467 */
[C---:B------:R-:W-:Y:S01]  /*72d0*/  IMAD R58, R78.reuse, R62, RZ ;  /* 0x0000003e4e3a7224 */ /* 0x040fe200078e02ff */
[----:B------:R-:W-:Y:S01]  /*72e0*/  I2IP.S8.S32.SAT R193, R59, R54, RZ ;  /* 0x000000363bc17239 */ /* 0x000fe200000014ff */
[----:B------:R-:W-:Y:S02]  /*72f0*/  IMAD R63, R78, R63, RZ ;  /* 0x0000003f4e3f7224 */ /* 0x000fe400078e02ff */
[----:B------:R-:W-:Y:S01]  /*7300*/  IMAD R57, R82, R80, R57 ;  /* 0x0000005052397224 */ /* 0x000fe200078e0239 */
[----:B------:R-:W-:Y:S01]  /*7310*/  SHF.R.S32.HI R82, RZ, 0x18, R101 ;  /* 0x00000018ff527819 */ /* 0x000fe20000011465 */
[C---:B------:R-:W-:Y:S01]  /*7320*/  IMAD R60, R78.reuse, R64, RZ ;  /* 0x000000404e3c7224 */ /* 0x040fe200078e02ff */
[----:B------:R-:W-:Y:S01]  /*7330*/  I2IP.S8.S32.SAT R193, R53, R52, R193 ;  /* 0x0000003435c17239 */ /* 0x000fe200000014c1 */
[-C--:B------:R-:W-:Y:S02]  /*7340*/  IMAD R58, R81, R80.reuse, R58 ;  /* 0x00000050513a7224 */ /* 0x080fe400078e023a */
[C---:B------:R-:W-:Y:S02]  /*7350*/  IMAD R61, R78.reuse, R65, RZ ;  /* 0x000000414e3d7224 */ /* 0x040fe400078e02ff */
[-C--:B------:R-:W-:Y:S02]  /*7360*/  IMAD R63, R97, R80.reuse, R63 ;  /* 0x00000050613f7224 */ /* 0x080fe400078e023f */
[----:B------:R-:W-:Y:S02]  /*7370*/  IMAD R60, R83, R80, R60 ;  /* 0x00000050533c7224 */ /* 0x000fe400078e023c */
[----:B------:R-:W-:Y:S01]  /*7380*/  IMAD R62, R78, R66, RZ ;  /* 0x000000424e3e7224 */ /* 0x000fe200078e02ff */
[----:B------:R-:W-:Y:S01]  /*7390*/  I2IP.S8.S32.SAT R194, R63, R58, RZ ;  /* 0x0000003a3fc27239 */ /* 0x000fe200000014ff */
[----:B------:R-:W-:Y:S02]  /*73a0*/  IMAD R61, R82, R80, R61 ;  /* 0x00000050523d7224 */ /* 0x000fe400078e023d */
[----:B------:R-:W-:Y:S01]  /*73b0*/  IMAD R67, R78, R67, RZ ;  /* 0x000000434e437224 */ /* 0x000fe200078e02ff */
[----:B------:R-:W-:Y:S01]  /*73c0*/  I2IP.S8.S32.SAT R194, R57, R56, R194 ;  /* 0x0000003839c27239 */ /* 0x000fe200000014c2 */
[-C--:B------:R-:W-:Y:S02]  /*73d0*/  IMAD R62, R85, R80.reuse, R62 ;  /* 0x00000050553e7224 */ /* 0x080fe400078e023e */
[----:B------:R-:W-:Y:S05]  /*73e0*/  IMAD R67, R98, R80, R67 ;  /* 0x0000005062437224 */ /* 0x000fea00078e0243 */
[----:B------:R-:W-:Y:S04]  /*73f0*/  I2IP.S8.S32.SAT R189, R67, R62, RZ ;  /* 0x0000003e43bd7239 */ /* 0x000fe800000014ff */
[----:B------:R-:W-:Y:S05]  /*7400*/  I2IP.S8.S32.SAT R195, R61, R60, R189 ;  /* 0x0000003c3dc37239 */ /* 0x000fea00000014bd */
[----:B------:R3:W-:Y:S01]  /*7410*/  STS.128 [R176+0x2200], R192 ;  /* 0x002200c0b0007388 */ /* 0x0007e20000000c00 */
[----:B------:R-:W-:Y:S01]  /*7420*/  @!PT LDS RZ, [RZ] ;  /* 0x00000000fffff984 */ /* 0x000fe20000000800 */
[----:B------:R-:W-:Y:S01]  /*7430*/  @!PT LDS RZ, [RZ] ;  /* 0x00000000fffff984 */ /* 0x000fe20000000800 */
[----:B------:R-:W-:Y:S01]  /*7440*/  @!PT LDS RZ, [RZ] ;  /* 0x00000000fffff984 */ /* 0x000fe20000000800 */
[----:B------:R-:W-:Y:S01]  /*7450*/  @!PT LDS RZ, [RZ] ;  /* 0x00000000fffff984 */ /* 0x000fe20000000800 */
[----:B------:R1:W-:Y:S07]  /*7460*/  MEMBAR.ALL.CTA ;  /* 0x0000000000007992 */ /* 0x0003ee0000008000 */
[----:B-1----:R-:W1:Y:S02]  /*7470*/  FENCE.VIEW.ASYNC.S ;  /* 0x00000000000073c6 */ /* 0x002e640000000000 */
[----:B-1----:R-:W-:Y:S06]  /*7480*/  BAR.SYNC.DEFER_BLOCKING 0x1, 0x80 ;  /* 0x0042000000007b1d */ /* 0x002fec0000010000 */
[----:B------:R-:W-:Y:S05]  /*7490*/  @P0 BRA `(.L_x_118) ;  /* 0x0000000000340947 */ /* 0x000fea0003800000 */
[----:B------:R-:W-:Y:S01]  /*74a0*/  UIADD3 UR12, UPT, UPT, UR43, 0x2200, URZ ;  /* 0x000022002b0c7890 */ /* 0x000fe2000fffe0ff */
[----:B------:R-:W-:Y:S01]  /*74b0*/  R2UR UR9, R166 ;  /* 0x00000000a60972ca */ /* 0x000fe200000e0000 */
[----:B------:R-:W-:Y:S01]  /*74c0*/  UIADD3 UR10, UP0, UPT, UR46, 0x680, URZ ;  /* 0x000006802e0a7890 */ /* 0x000fe2000ff1e0ff */
[----:B------:R-:W-:Y:S01]  /*74d0*/  R2UR UR8, R165 ;  /* 0x00000000a50872ca */ /* 0x000fe200000e0000 */
[----:B------:R-:W-:Y:S02]  /*74e0*/  UMOV UR7, UR36 ;  /* 0x0000002400077c82 */ /* 0x000fe40008000000 */
[----:B------:R-:W-:Y:S01]  /*74f0*/  IMAD.U32 R185, RZ, RZ, UR12 ;  /* 0x0000000cffb97e24 */ /* 0x000fe2000f8e00ff */
[----:B------:R-:W-:Y:S04]  /*7500*/  UIADD3.X UR11, UPT, UPT, URZ, UR47, URZ, UP0, !UPT ;  /* 0x0000002fff0b7290 */ /* 0x000fe800087fe4ff */
[----:B------:R-:W-:Y:S03]  /*7510*/  R2UR UR4, R185 ;  /* 0x00000000b90472ca */ /* 0x000fe600000e0000 */
[----:B------:R-:W-:Y:S02]  /*7520*/  USHF.L.U32 UR5, UR9, 0x6, URZ ;  /* 0x0000000609057899 */ /* 0x000fe400080006ff */
[----:B------:R-:W-:Y:S09]  /*7530*/  USHF.L.U32 UR6, UR8, 0x7, URZ ;  /* 0x0000000708067899 */ /* 0x000ff200080006ff */
[----:B------:R1:W-:Y:S01]  /*7540*/  UTMASTG.3D [UR4], [UR10] ;  /* 0x000000040a0073b5 */ /* 0x0003e20008010000 */
[----:B------:R0:W-:Y:S01]  /*7550*/  UTMACMDFLUSH ;  /* 0x00000000000079b7 */ /* 0x0001e20000000000 */
[----:B-1----:R-:W-:Y:S04]  /*7560*/  DEPBAR.LE SB0, 0x0 ;  /* 0x000080000000791a */ /* 0x002fe80000000000 */
.L_x_118:
[----:B------:R-:W-:Y:S05]  /*7570*/  BSYNC.RECONVERGENT B0 ;  /* 0x0000000000007941 */ /* 0x000fea0003800200 */
.L_x_117:
[----:B------:R-:W-:Y:S01]  /*7580*/  BAR.SYNC.DEFER_BLOCKING 0x1, 0x80 ;  /* 0x0042000000007b1d */ /* 0x000fe20000010000 */
[----:B------:R-:W-:Y:S01]  /*7590*/  ISETP.NE.AND P2, PT, R186, RZ, PT ;  /* 0x000000ffba00720c */ /* 0x000fe20003f45270 */
[----:B------:R-:W-:Y:S01]  /*75a0*/  IMAD.IADD R166, R75, 0x1, R145 ;  /* 0x000000014ba67824 */ /* 0x000fe200078e0291 */
[----:B------:R-:W-:Y:S01]  /*75b0*/  ISETP.NE.AND P0, PT, R188, 0x2, PT ;  /* 0x00000002bc00780c */ /* 0x000fe20003f05270 */
[----:B------:R-:W-:Y:S01]  /*75c0*/  IMAD.IADD R165, R77, 0x1, R164 ;  /* 0x000000014da57824 */ /* 0x000fe200078e02a4 */
[----:B------:R-:W-:Y:S02]  /*75d0*/  ISETP.NE.AND P1, PT, R187, 0x4, PT ;  /* 0x00000004bb00780c */ /* 0x000fe40003f25270 */
[----:B------:R-:W-:Y:S02]  /*75e0*/  SEL R0, RZ, 0x1, P0 ;  /* 0x00000001ff007807 */ /* 0x000fe40000000000 */
[----:B------:R-:W-:Y:S02]  /*75f0*/  SEL R3, RZ, 0x1, P1 ;  /* 0x00000001ff037807 */ /* 0x000fe40000800000 */
[----:B------:R-:W-:Y:S02]  /*7600*/  LOP3.LUT R183, R183, R0, RZ, 0x3c, !PT ;  /* 0x00000000b7b77212 */ /* 0x000fe400078e3cff */
[----:B------:R-:W-:Y:S02]  /*7610*/  LOP3.LUT R184, R184, R3, RZ, 0x3c, !PT ;  /* 0x00000003b8b87212 */ /* 0x000fe400078e3cff */
[----:B------:R-:W-:Y:S02]  /*7620*/  @P2 R2UR UR36, R181 ;  /* 0x00000000b52422ca */ /* 0x000fe400000e0000 */
[----:B------:R-:W-:Y:S02]  /*7630*/  SEL R188, R188, RZ, P0 ;  /* 0x000000ffbcbc7207 */ /* 0x000fe40000000000 */
[----:B------:R-:W-:Y:S01]  /*7640*/  SEL R76, R187, RZ, P1 ;  /* 0x000000ffbb4c7207 */ /* 0x000fe20000800000 */
[----:B------:R-:W-:Y:S10]  /*7650*/  @P2 BRA `(.L_x_119) ;  /* 0xffffffdc00382947 */ /* 0x000ff4000383ffff */
[----:B------:R-:W-:Y:S05]  /*7660*/  EXIT ;  /* 0x000000000000794d */ /* 0x000fea0003800000 */
.L_x_25:
[----:B--2---:R2:W4:Y:S02]  /*7670*/  SYNCS.PHASECHK.TRANS64.TRYWAIT P0, [R3+URZ+0x130], R2 ;  /* 0x00013002030075a7 */ /* 0x00452400080011ff */
[----:B----4-:R-:W-:Y:S05]  /*7680*/  @!P0 NANOSLEEP.SYNCS 0x989680 ;  /* 0x009896800000895d */ /* 0x010fea0003900000 */
[----:B------:R-:W4:Y:S02]  /*7690*/  @!P0 SYNCS.PHASECHK.TRANS64 P0, [R3+URZ+0x130], R2 ;  /* 0x00013002030085a7 */ /* 0x000f2400080010ff */
[----:B----4-:R-:W-:Y:S05]  /*76a0*/  @!P0 BRA `(.L_x_25) ;  /* 0xfffffffc00f08947 */ /* 0x010fea000383ffff */
[----:B------:R-:W-:Y:S05]  /*76b0*/  BRA `(.L_x_120) ;  /* 0xffffffa000787947 */ /* 0x000fea000383ffff */
.L_x_28:
[----:B-1----:R-:W-:-:S07]  /*76c0*/  MOV R2, UR33 ;  /* 0x0000002100027c02 */ /* 0x002fce0008000f00 */
.L_x_121:
[----:B-1----:R1:W2:Y:S02]  /*76d0*/  SYNCS.PHASECHK.TRANS64.TRYWAIT P0, [R2+URZ+0x50], R5 ;  /* 0x00005005020075a7 */ /* 0x0022a400080011ff */
[----:B--2---:R-:W-:Y:S05]  /*76e0*/  @!P0 NANOSLEEP.SYNCS 0x989680 ;  /* 0x009896800000895d */ /* 0x004fea0003900000 */
[----:B------:R-:W2:Y:S02]  /*76f0*/  @!P0 SYNCS.PHASECHK.TRANS64 P0, [R2+URZ+0x50], R5 ;  /* 0x00005005020085a7 */ /* 0x000ea400080010ff */
[----:B--2---:R-:W-:Y:S05]  /*7700*/  @!P0 BRA `(.L_x_121) ;  /* 0xfffffffc00f08947 */ /* 0x004fea000383ffff */
[----:B------:R-:W-:Y:S05]  /*7710*/  BRA `(.L_x_27) ;  /* 0xffffffa000e07947 */ /* 0x000fea000383ffff */
.L_x_35:
[----:B-1----:R-:W-:-:S07]  /*7720*/  MOV R2, UR17 ;  /* 0x0000001100027c02 */ /* 0x002fce0008000f00 */
.L_x_122:
[----:B-1----:R1:W2:Y:S02]  /*7730*/  SYNCS.PHASECHK.TRANS64.TRYWAIT P0, [R2+URZ+0x50], R5 ;  /* 0x00005005020075a7 */ /* 0x0022a400080011ff */
[----:B--2---:R-:W-:Y:S05]  /*7740*/  @!P0 NANOSLEEP.SYNCS 0x989680 ;  /* 0x009896800000895d */ /* 0x004fea0003900000 */
[----:B------:R-:W2:Y:S02]  /*7750*/  @!P0 SYNCS.PHASECHK.TRANS64 P0, [R2+URZ+0x50], R5 ;  /* 0x00005005020085a7 */ /* 0x000ea400080010ff */
[----:B--2---:R-:W-:Y:S05]  /*7760*/  @!P0 BRA `(.L_x_122) ;  /* 0xfffffffc00f08947 */ /* 0x004fea000383ffff */
[----:B------:R-:W-:Y:S05]  /*7770*/  BRA `(.L_x_34) ;  /* 0xffffffa4009c7947 */ /* 0x000fea000383ffff */
.L_x_40:
[----:B-1----:R1:W2:Y:S02]  /*7780*/  SYNCS.PHASECHK.TRANS64.TRYWAIT P0, [R2+URZ+0xc0], R3 ;  /* 0x0000c003020075a7 */ /* 0x0022a400080011ff */
[----:B--2---:R-:W-:Y:S05]  /*7790*/  @!P0 NANOSLEEP.SYNCS 0x989680 ;  /* 0x009896800000895d */ /* 0x004fea0003900000 */
[----:B------:R-:W2:Y:S02]  /*77a0*/  @!P0 SYNCS.PHASECHK.TRANS64 P0, [R2+URZ+0xc0], R3 ;  /* 0x0000c003020085a7 */ /* 0x000ea400080010ff */
[----:B--2---:R-:W-:Y:S05]  /*77b0*/  @!P0 BRA `(.L_x_40) ;  /* 0xfffffffc00f08947 */ /* 0x004fea000383ffff */
[----:B------:R-:W-:Y:S05]  /*77c0*/  BRA `(.L_x_123) ;  /* 0xffffffa800407947 */ /* 0x000fea000383ffff */
.L_x_44:
[----:B---3--:R-:W-:-:S07]  /*77d0*/  MOV R0, UR5 ;  /* 0x0000000500007c02 */ /* 0x008fce0008000f00 */
.L_x_124:
[----:B-1----:R1:W2:Y:S02]  /*77e0*/  SYNCS.PHASECHK.TRANS64.TRYWAIT P0, [R0+URZ], R3 ;  /* 0x00000003000075a7 */ /* 0x0022a400080011ff */
[----:B--2---:R-:W-:Y:S05]  /*77f0*/  @!P0 NANOSLEEP.SYNCS 0x989680 ;  /* 0x009896800000895d */ /* 0x004fea0003900000 */
[----:B------:R-:W2:Y:S02]  /*7800*/  @!P0 SYNCS.PHASECHK.TRANS64 P0, [R0+URZ], R3 ;  /* 0x00000003000085a7 */ /* 0x000ea400080010ff */
[----:B--2---:R-:W-:Y:S05]  /*7810*/  @!P0 BRA `(.L_x_124) ;  /* 0xfffffffc00f08947 */ /* 0x004fea000383ffff */
[----:B------:R-:W-:Y:S05]  /*7820*/  BRA `(.L_x_125) ;  /* 0xffffffac00b07947 */ /* 0x000fea000383ffff */
.L_x_45:
[----:B---3--:R-:W-:-:S07]  /*7830*/  MOV R0, UR5 ;  /* 0x0000000500007c02 */ /* 0x008fce0008000f00 */
.L_x_126:
[----:B-1----:R1:W2:Y:S02]  /*7840*/  SYNCS.PHASECHK.TRANS64.TRYWAIT P0, [R0+URZ], R3 ;  /* 0x00000003000075a7 */ /* 0x0022a400080011ff */
[----:B--2---:R-:W-:Y:S05]  /*7850*/  @!P0 NANOSLEEP.SYNCS 0x989680 ;  /* 0x009896800000895d */ /* 0x004fea0003900000 */
[----:B------:R-:W2:Y:S02]  /*7860*/  @!P0 SYNCS.PHASECHK.TRANS64 P0, [R0+URZ], R3 ;  /* 0x00000003000085a7 */ /* 0x000ea400080010ff */
[----:B--2---:R-:W-:Y:S05]  /*7870*/  @!P0 BRA `(.L_x_126) ;  /* 0xfffffffc00f08947 */ /* 0x004fea000383ffff */
[----:B------:R-:W-:Y:S05]  /*7880*/  BRA `(.L_x_127) ;  /* 0xffffffac00bc7947 */ /* 0x000fea000383ffff */
.L_x_46:
[----:B---3--:R-:W-:-:S07]  /*7890*/  MOV R0, UR5 ;  /* 0x0000000500007c02 */ /* 0x008fce0008000f00 */
.L_x_128:
[----:B-1----:R1:W2:Y:S02]  /*78a0*/  SYNCS.PHASECHK.TRANS64.TRYWAIT P0, [R0+URZ], R3 ;  /* 0x00000003000075a7 */ /* 0x0022a400080011ff */
[----:B--2---:R-:W-:Y:S05]  /*78b0*/  @!P0 NANOSLEEP.SYNCS 0x989680 ;  /* 0x009896800000895d */ /* 0x004fea0003900000 */
[----:B------:R-:W2:Y:S02]  /*78c0*/  @!P0 SYNCS.PHASECHK.TRANS64 P0, [R0+URZ], R3 ;  /* 0x00000003000085a7 */ /* 0x000ea400080010ff */
[----:B--2---:R-:W-:Y:S05]  /*78d0*/  @!P0 BRA `(.L_x_128) ;  /* 0xfffffffc00f08947 */ /* 0x004fea000383ffff */
[----:B------:R-:W-:Y:S05]  /*78e0*/  BRA `(.L_x_129) ;  /* 0xffffffac00c87947 */ /* 0x000fea000383ffff */
.L_x_47:
[----:B---3--:R-:W-:-:S07]  /*78f0*/  MOV R0, UR5 ;  /* 0x0000000500007c02 */ /* 0x008fce0008000f00 */
.L_x_130:
[----:B-1----:R1:W2:Y:S02]  /*7900*/  SYNCS.PHASECHK.TRANS64.TRYWAIT P0, [R0+URZ], R3 ;  /* 0x00000003000075a7 */ /* 0x0022a400080011ff */
[----:B--2---:R-:W-:Y:S05]  /*7910*/  @!P0 NANOSLEEP.SYNCS 0x989680 ;  /* 0x009896800000895d */ /* 0x004fea0003900000 */
[----:B------:R-:W2:Y:S02]  /*7920*/  @!P0 SYNCS.PHASECHK.TRANS64 P0, [R0+URZ], R3 ;  /* 0x00000003000085a7 */ /* 0x000ea400080010ff */
[----:B--2---:R-:W-:Y:S05]  /*7930*/  @!P0 BRA `(.L_x_130) ;  /* 0xfffffffc00f08947 */ /* 0x004fea000383ffff */
[----:B------:R-:W-:Y:S05]  /*7940*/  BRA `(.L_x_131) ;  /* 0xffffffac00d47947 */ /* 0x000fea000383ffff */
.L_x_48:
[----:B---3--:R-:W-:-:S07]  /*7950*/  MOV R0, UR5 ;  /* 0x0000000500007c02 */ /* 0x008fce0008000f00 */
.L_x_132:
[----:B-1----:R1:W2:Y:S02]  /*7960*/  SYNCS.PHASECHK.TRANS64.TRYWAIT P0, [R0+URZ], R3 ;  /* 0x00000003000075a7 */ /* 0x0022a400080011ff */
[----:B--2---:R-:W-:Y:S05]  /*7970*/  @!P0 NANOSLEEP.SYNCS 0x989680 ;  /* 0x009896800000895d */ /* 0x004fea0003900000 */
[----:B------:R-:W2:Y:S02]  /*7980*/  @!P0 SYNCS.PHASECHK.TRANS64 P0, [R0+URZ], R3 ;  /* 0x00000003000085a7 */ /* 0x000ea400080010ff */
[----:B--2---:R-:W-:Y:S05]  /*7990*/  @!P0 BRA `(.L_x_132) ;  /* 0xfffffffc00f08947 */ /* 0x004fea000383ffff */
[----:B------:R-:W-:Y:S05]  /*79a0*/  BRA `(.L_x_133) ;  /* 0xffffffac00e07947 */ /* 0x000fea000383ffff */
.L_x_49:
[----:B---3--:R-:W-:-:S07]  /*79b0*/  MOV R0, UR5 ;  /* 0x0000000500007c02 */ /* 0x008fce0008000f00 */
.L_x_134:
[----:B-1----:R1:W2:Y:S02]  /*79c0*/  SYNCS.PHASECHK.TRANS64.TRYWAIT P0, [R0+URZ], R3 ;  /* 0x00000003000075a7 */ /* 0x0022a400080011ff */
[----:B--2---:R-:W-:Y:S05]  /*79d0*/  @!P0 NANOSLEEP.SYNCS 0x989680 ;  /* 0x009896800000895d */ /* 0x004fea0003900000 */
[----:B------:R-:W2:Y:S02]  /*79e0*/  @!P0 SYNCS.PHASECHK.TRANS64 P0, [R0+URZ], R3 ;  /* 0x00000003000085a7 */ /* 0x000ea400080010ff */
[----:B--2---:R-:W-:Y:S05]  /*79f0*/  @!P0 BRA `(.L_x_134) ;  /* 0xfffffffc00f08947 */ /* 0x004fea000383ffff */
[----:B------:R-:W-:Y:S05]  /*7a00*/  BRA `(.L_x_135) ;  /* 0xffffffac00ec7947 */ /* 0x000fea000383ffff */
.L_x_50:
[----:B---3--:R-:W-:-:S07]  /*7a10*/  MOV R0, UR5 ;  /* 0x0000000500007c02 */ /* 0x008fce0008000f00 */
.L_x_136:
[----:B-1----:R1:W2:Y:S02]  /*7a20*/  SYNCS.PHASECHK.TRANS64.TRYWAIT P0, [R0+URZ], R3 ;  /* 0x00000003000075a7 */ /* 0x0022a400080011ff */
[----:B--2---:R-:W-:Y:S05]  /*7a30*/  @!P0 NANOSLEEP.SYNCS 0x989680 ;  /* 0x009896800000895d */ /* 0x004fea0003900000 */
[----:B------:R-:W2:Y:S02]  /*7a40*/  @!P0 SYNCS.PHASECHK.TRANS64 P0, [R0+URZ], R3 ;  /* 0x00000003000085a7 */ /* 0x000ea400080010ff */
[----:B--2---:R-:W-:Y:S05]  /*7a50*/  @!P0 BRA `(.L_x_136) ;  /* 0xfffffffc00f08947 */ /* 0x004fea000383ffff */
[----:B------:R-:W-:Y:S05]  /*7a60*/  BRA `(.L_x_137) ;  /* 0xffffffac00f87947 */ /* 0x000fea000383ffff */
.L_x_51:
[----:B---3--:R-:W-:-:S07]  /*7a70*/  MOV R0, UR5 ;  /* 0x0000000500007c02 */ /* 0x008fce0008000f00 */
.L_x_138:
[----:B-1----:R1:W2:Y:S02]  /*7a80*/  SYNCS.PHASECHK.TRANS64.TRYWAIT P0, [R0+URZ], R3 ;  /* 0x00000003000075a7 */ /* 0x0022a400080011ff */
[----:B--2---:R-:W-:Y:S05]  /*7a90*/  @!P0 NANOSLEEP.SYNCS 0x989680 ;  /* 0x009896800000895d */ /* 0x004fea0003900000 */
[----:B------:R-:W2:Y:S02]  /*7aa0*/  @!P0 SYNCS.PHASECHK.TRANS64 P0, [R0+URZ], R3 ;  /* 0x00000003000085a7 */ /* 0x000ea400080010ff */
[----:B--2---:R-:W-:Y:S05]  /*7ab0*/  @!P0 BRA `(.L_x_138) ;  /* 0xfffffffc00f08947 */ /* 0x004fea000383ffff */
[----:B------:R-:W-:Y:S05]  /*7ac0*/  BRA `(.L_x_139) ;  /* 0xffffffb000047947 */ /* 0x000fea000383ffff */
.L_x_52:
[----:B---3--:R-:W-:-:S07]  /*7ad0*/  MOV R0, UR5 ;  /* 0x0000000500007c02 */ /* 0x008fce0008000f00 */
.L_x_140:
[----:B-1----:R1:W2:Y:S02]  /*7ae0*/  SYNCS.PHASECHK.TRANS64.TRYWAIT P0, [R0+URZ], R3 ;  /* 0x00000003000075a7 */ /* 0x0022a400080011ff */
[----:B--2---:R-:W-:Y:S05]  /*7af0*/  @!P0 NANOSLEEP.SYNCS 0x989680 ;  /* 0x009896800000895d */ /* 0x004fea0003900000 */
[----:B------:R-:W2:Y:S02]  /*7b00*/  @!P0 SYNCS.PHASECHK.TRANS64 P0, [R0+URZ], R3 ;  /* 0x00000003000085a7 */ /* 0x000ea400080010ff */
[----:B--2---:R-:W-:Y:S05]  /*7b10*/  @!P0 BRA `(.L_x_140) ;  /* 0xfffffffc00f08947 */ /* 0x004fea000383ffff */
[----:B------:R-:W-:Y:S05]  /*7b20*/  BRA `(.L_x_141) ;  /* 0xffffffb000107947 */ /* 0x000fea000383ffff */
.L_x_55:
[----:B-1----:R1:W2:Y:S02]  /*7b30*/  SYNCS.PHASECHK.TRANS64.TRYWAIT P0, [R0+URZ+0x120], R5 ;  /* 0x00012005000075a7 */ /* 0x0022a400080011ff */
[----:B--2---:R-:W-:Y:S05]  /*7b40*/  @!P0 NANOSLEEP.SYNCS 0x989680 ;  /* 0x009896800000895d */ /* 0x004fea0003900000 */
[----:B------:R-:W2:Y:S02]  /*7b50*/  @!P0 SYNCS.PHASECHK.TRANS64 P0, [R0+URZ+0x120], R5 ;  /* 0x00012005000085a7 */ /* 0x000ea400080010ff */
[----:B--2---:R-:W-:Y:S05]  /*7b60*/  @!P0 BRA `(.L_x_55) ;  /* 0xfffffffc00f08947 */ /* 0x004fea000383ffff */
[----:B------:R-:W-:Y:S05]  /*7b70*/  BRA `(.L_x_142) ;  /* 0xffffffb000707947 */ /* 0x000fea000383ffff */
.L_x_56:
[----:B------:R-:W-:-:S07]  /*7b80*/  MOV R0, UR5 ;  /* 0x0000000500007c02 */ /* 0x000fce0008000f00 */
.L_x_143:
[----:B-1----:R1:W2:Y:S02]  /*7b90*/  SYNCS.PHASECHK.TRANS64.TRYWAIT P0, [R0+URZ+0xd0], R7 ;  /* 0x0000d007000075a7 */ /* 0x0022a400080011ff */
[----:B--2---:R-:W-:Y:S05]  /*7ba0*/  @!P0 NANOSLEEP.SYNCS 0x989680 ;  /* 0x009896800000895d */ /* 0x004fea0003900000 */
[----:B------:R-:W2:Y:S02]  /*7bb0*/  @!P0 SYNCS.PHASECHK.TRANS64 P0, [R0+URZ+0xd0], R7 ;  /* 0x0000d007000085a7 */ /* 0x000ea400080010ff */
[----:B--2---:R-:W-:Y:S05]  /*7bc0*/  @!P0 BRA `(.L_x_143) ;  /* 0xfffffffc00f08947 */ /* 0x004fea000383ffff */
[----:B------:R-:W-:Y:S05]  /*7bd0*/  BRA `(.L_x_144) ;  /* 0xffffffb000807947 */ /* 0x000fea000383ffff */
.L_x_57:
[----:B-1----:R1:W2:Y:S02]  /*7be0*/  SYNCS.PHASECHK.TRANS64.TRYWAIT P1, [R0+URZ+0xc0], R5 ;  /* 0x0000c005000075a7 */ /* 0x0022a400080211ff */
[----:B--2---:R-:W-:Y:S05]  /*7bf0*/  @!P1 NANOSLEEP.SYNCS 0x989680 ;  /* 0x009896800000995d */ /* 0x004fea0003900000 */
[----:B------:R-:W2:Y:S02]  /*7c00*/  @!P1 SYNCS.PHASECHK.TRANS64 P1, [R0+URZ+0xc0], R5 ;  /* 0x0000c005000095a7 */ /* 0x000ea400080210ff */
[----:B--2---:R-:W-:Y:S05]  /*7c10*/  @!P1 BRA `(.L_x_57) ;  /* 0xfffffffc00f09947 */ /* 0x004fea000383ffff */
[----:B------:R-:W-:Y:S05]  /*7c20*/  BRA `(.L_x_145) ;  /* 0xffffffb000b07947 */ /* 0x000fea000383ffff */
.L_x_60:
[----:B------:R-:W-:-:S07]  /*7c30*/  MOV R0, UR5 ;  /* 0x0000000500007c02 */ /* 0x000fce0008000f00 */
.L_x_146:
[----:B-1----:R1:W2:Y:S02]  /*7c40*/  SYNCS.PHASECHK.TRANS64.TRYWAIT P0, [R0+URZ+0xd0], R3 ;  /* 0x0000d003000075a7 */ /* 0x0022a400080011ff */
[----:B--2---:R-:W-:Y:S05]  /*7c50*/  @!P0 NANOSLEEP.SYNCS 0x989680 ;  /* 0x009896800000895d */ /* 0x004fea0003900000 */
[----:B------:R-:W2:Y:S02]  /*7c60*/  @!P0 SYNCS.PHASECHK.TRANS64 P0, [R0+URZ+0xd0], R3 ;  /* 0x0000d003000085a7 */ /* 0x000ea400080010ff */
[----:B--2---:R-:W-:Y:S05]  /*7c70*/  @!P0 BRA `(.L_x_146) ;  /* 0xfffffffc00f08947 */ /* 0x004fea000383ffff */
[----:B------:R-:W-:Y:S05]  /*7c80*/  BRA `(.L_x_59) ;  /* 0xffffffb400047947 */ /* 0x000fea000383ffff */
.L_x_69:
[----:B-1----:R-:W-:-:S04]  /*7c90*/  MOV R4, UR6 ;  /* 0x0000000600047c02 */ /* 0x002fc80008000f00 */
[----:B------:R1:W2:Y:S03]  /*7ca0*/  SYNCS.PHASECHK.TRANS64.TRYWAIT P0, [R4+URZ+0x8], R5 ;  /* 0x00000805040075a7 */ /* 0x0002a600080011ff */
[----:B--2---:R-:W-:Y:S05]  /*7cb0*/  @!P0 NANOSLEEP.SYNCS 0x989680 ;  /* 0x009896800000895d */ /* 0x004fea0003900000 */
[----:B------:R-:W2:Y:S02]  /*7cc0*/  @!P0 SYNCS.PHASECHK.TRANS64 P0, [R4+URZ+0x8], R5 ;  /* 0x00000805040085a7 */ /* 0x000ea400080010ff */
[----:B--2---:R-:W-:Y:S05]  /*7cd0*/  @!P0 BRA `(.L_x_69) ;  /* 0xfffffffc00ec8947 */ /* 0x004fea000383ffff */
[----:B------:R-:W-:Y:S05]  /*7ce0*/  BRA `(.L_x_68) ;  /* 0xffffffb400b87947 */ /* 0x000fea000383ffff */
.L_x_71:
[----:B------:R-:W-:Y:S01]  /*7cf0*/  BSSY B0, `(.L_x_147) ;  /* 0x0000006000007945 */ /* 0x000fe20003800000 */
[----:B------:R-:W-:-:S07]  /*7d00*/  MOV R15, 0xffffffff ;  /* 0xffffffff000f7802 */ /* 0x000fce0000000f00 */
[----:B-1---5:R-:W-:Y:S05]  /*7d10*/  WARPSYNC.COLLECTIVE R15, `(.L_x_148) ;  /* 0x000000000f0c7348 */ /* 0x022fea0003c00000 */
[----:B------:R-:W-:Y:S02]  /*7d20*/  ELECT P6, UR79, PT ;  /* 0x00000000004f782f */ /* 0x000fe400038c0000 */
[----:B------:R-:W-:Y:S01]  /*7d30*/  MOV R14, UR79 ;  /* 0x0000004f000e7c02 */ /* 0x000fe20008000f00 */
[----:B-1---5:R-:W-:Y:S10]  /*7d40*/  ENDCOLLECTIVE ;  /* 0x000000000000791b */ /* 0x022ff40003800000 */
.L_x_148:
[----:B------:R-:W-:Y:S05]  /*7d50*/  BSYNC B0 ;  /* 0x0000000000007941 */ /* 0x000fea0003800000 */
.L_x_147:
[----:B------:R-:W-:Y:S05]  /*7d60*/  BRA `(.L_x_149) ;  /* 0xffffffb400e87947 */ /* 0x000fea000383ffff */
.L_x_73:
[----:B-1----:R-:W-:-:S04]  /*7d70*/  MOV R2, UR6 ;  /* 0x0000000600027c02 */ /* 0x002fc80008000f00 */
[----:B------:R1:W2:Y:S03]  /*7d80*/  SYNCS.PHASECHK.TRANS64.TRYWAIT P0, [R2+URZ+0x8], R3 ;  /* 0x00000803020075a7 */ /* 0x0002a600080011ff */
[----:B--2---:R-:W-:Y:S05]  /*7d90*/  @!P0 NANOSLEEP.SYNCS 0x989680 ;  /* 0x009896800000895d */ /* 0x004fea0003900000 */
[----:B------:R-:W2:Y:S02]  /*7da0*/  @!P0 SYNCS.PHASECHK.TRANS64 P0, [R2+URZ+0x8], R3 ;  /* 0x00000803020085a7 */ /* 0x000ea400080010ff */
[----:B--2---:R-:W-:Y:S05]  /*7db0*/  @!P0 BRA `(.L_x_73) ;  /* 0xfffffffc00ec8947 */ /* 0x004fea000383ffff */
[----:B------:R-:W-:Y:S05]  /*7dc0*/  BRA `(.L_x_72) ;  /* 0xffffffb400ec7947 */ /* 0x000fea000383ffff */
.L_x_74:
[----:B-1----:R1:W2:Y:S02]  /*7dd0*/  SYNCS.PHASECHK.TRANS64.TRYWAIT P0, [R0+URZ+0xc0], R5 ;  /* 0x0000c005000075a7 */ /* 0x0022a400080011ff */
[----:B--2---:R-:W-:Y:S05]  /*7de0*/  @!P0 NANOSLEEP.SYNCS 0x989680 ;  /* 0x009896800000895d */ /* 0x004fea0003900000 */
[----:B------:R-:W2:Y:S02]  /*7df0*/  @!P0 SYNCS.PHASECHK.TRANS64 P0, [R0+URZ+0xc0], R5 ;  /* 0x0000c005000085a7 */ /* 0x000ea400080010ff */
[----:B--2---:R-:W-:Y:S05]  /*7e00*/  @!P0 BRA `(.L_x_74) ;  /* 0xfffffffc00f08947 */ /* 0x004fea000383ffff */
[----:B------:R-:W-:Y:S05]  /*7e10*/  BRA `(.L_x_150) ;  /* 0xffffffb800d87947 */ /* 0x000fea000383ffff */
.L_x_76:
[----:B------:R-:W-:-:S07]  /*7e20*/  MOV R0, UR9 ;  /* 0x0000000900007c02 */ /* 0x000fce0008000f00 */
.L_x_151:
[----:B-1----:R1:W2:Y:S02]  /*7e30*/  SYNCS.PHASECHK.TRANS64.TRYWAIT P0, [R0+URZ+0x100], R5 ;  /* 0x00010005000075a7 */ /* 0x0022a400080011ff */
[----:B--2---:R-:W-:Y:S05]  /*7e40*/  @!P0 NANOSLEEP.SYNCS 0x989680 ;  /* 0x009896800000895d */ /* 0x004fea0003900000 */
[----:B------:R-:W2:Y:S02]  /*7e50*/  @!P0 SYNCS.PHASECHK.TRANS64 P0, [R0+URZ+0x100], R5 ;  /* 0x00010005000085a7 */ /* 0x000ea400080010ff */
[----:B--2---:R-:W-:Y:S05]  /*7e60*/  @!P0 BRA `(.L_x_151) ;  /* 0xfffffffc00f08947 */ /* 0x004fea000383ffff */
[----:B------:R-:W-:Y:S05]  /*7e70*/  BRA `(.L_x_152) ;  /* 0xffffffbc00247947 */ /* 0x000fea000383ffff */
.L_x_79:
[----:B------:R-:W-:Y:S07]  /*7e80*/  MOV R0, UR8 ;  /* 0x0000000800007c02 */ /* 0x000fee0008000f00 */
.L_x_153:
[----:B-1----:R1:W2:Y:S02]  /*7e90*/  SYNCS.PHASECHK.TRANS64.TRYWAIT P0, [R0+URZ], R5 ;  /* 0x00000005000075a7 */ /* 0x0022a400080011ff */
[----:B--2---:R-:W-:Y:S05]  /*7ea0*/  @!P0 NANOSLEEP.SYNCS 0x989680 ;  /* 0x009896800000895d */ /* 0x004fea0003900000 */
[----:B------:R-:W2:Y:S02]  /*7eb0*/  @!P0 SYNCS.PHASECHK.TRANS64 P0, [R0+URZ], R5 ;  /* 0x00000005000085a7 */ /* 0x000ea400080010ff */
[----:B--2---:R-:W-:Y:S05]  /*7ec0*/  @!P0 BRA `(.L_x_153) ;  /* 0xfffffffc00f08947 */ /* 0x004fea000383ffff */
[----:B------:R-:W-:Y:S05]  /*7ed0*/  BRA `(.L_x_78) ;  /* 0xffffffbc00387947 */ /* 0x000fea000383ffff */
.L_x_83:
[----:B-1----:R-:W-:-:S07]  /*7ee0*/  MOV R0, UR8 ;  /* 0x0000000800007c02 */ /* 0x002fce0008000f00 */
.L_x_154:
[----:B-1----:R1:W2:Y:S02]  /*7ef0*/  SYNCS.PHASECHK.TRANS64.TRYWAIT P0, [R0+URZ], R3 ;  /* 0x00000003000075a7 */ /* 0x0022a400080011ff */
[----:B--2---:R-:W-:Y:S05]  /*7f00*/  @!P0 NANOSLEEP.SYNCS 0x989680 ;  /* 0x009896800000895d */ /* 0x004fea0003900000 */
[----:B------:R-:W2:Y:S02]  /*7f10*/  @!P0 SYNCS.PHASECHK.TRANS64 P0, [R0+URZ], R3 ;  /* 0x00000003000085a7 */ /* 0x000ea400080010ff */
[----:B--2---:R-:W-:Y:S05]  /*7f20*/  @!P0 BRA `(.L_x_154) ;  /* 0xfffffffc00f08947 */ /* 0x004fea000383ffff */
[----:B------:R-:W-:Y:S05]  /*7f30*/  BRA `(.L_x_155) ;  /* 0xffffffc0002c7947 */ /* 0x000fea000383ffff */
.L_x_84:
[----:B------:R-:W-:-:S07]  /*7f40*/  MOV R0, UR8 ;  /* 0x0000000800007c02 */ /* 0x000fce0008000f00 */
.L_x_156:
[----:B-1----:R1:W2:Y:S02]  /*7f50*/  SYNCS.PHASECHK.TRANS64.TRYWAIT P0, [R0+URZ], R3 ;  /* 0x00000003000075a7 */ /* 0x0022a400080011ff */
[----:B--2---:R-:W-:Y:S05]  /*7f60*/  @!P0 NANOSLEEP.SYNCS 0x989680 ;  /* 0x009896800000895d */ /* 0x004fea0003900000 */
[----:B------:R-:W2:Y:S02]  /*7f70*/  @!P0 SYNCS.PHASECHK.TRANS64 P0, [R0+URZ], R3 ;  /* 0x00000003000085a7 */ /* 0x000ea400080010ff */
[----:B--2---:R-:W-:Y:S05]  /*7f80*/  @!P0 BRA `(.L_x_156) ;  /* 0xfffffffc00f08947 */ /* 0x004fea000383ffff */
[----:B------:R-:W-:Y:S05]  /*7f90*/  BRA `(.L_x_157) ;  /* 0xffffffc000387947 */ /* 0x000fea000383ffff */
.L_x_85:
[----:B------:R-:W-:-:S07]  /*7fa0*/  MOV R0, UR8 ;  /* 0x0000000800007c02 */ /* 0x000fce0008000f00 */
.L_x_158:
[----:B-1----:R1:W2:Y:S02]  /*7fb0*/  SYNCS.PHASECHK.TRANS64.TRYWAIT P0, [R0+URZ], R3 ;  /* 0x00000003000075a7 */ /* 0x0022a400080011ff */
[----:B--2---:R-:W-:Y:S05]  /*7fc0*/  @!P0 NANOSLEEP.SYNCS 0x989680 ;  /* 0x009896800000895d */ /* 0x004fea0003900000 */
[----:B------:R-:W2:Y:S02]  /*7fd0*/  @!P0 SYNCS.PHASECHK.TRANS64 P0, [R0+URZ], R3 ;  /* 0x00000003000085a7 */ /* 0x000ea400080010ff */
[----:B--2---:R-:W-:Y:S05]  /*7fe0*/  @!P0 BRA `(.L_x_158) ;  /* 0xfffffffc00f08947 */ /* 0x004fea000383ffff */
[----:B------:R-:W-:Y:S05]  /*7ff0*/  BRA `(.L_x_159) ;  /* 0xffffffc000447947 */ /* 0x000fea000383ffff */
.L_x_88:
[----:B------:R-:W-:-:S07]  /*8000*/  MOV R0, UR7 ;  /* 0x0000000700007c02 */ /* 0x000fce0008000f00 */
.L_x_160:
[----:B-1----:R1:W2:Y:S02]  /*8010*/  SYNCS.PHASECHK.TRANS64.TRYWAIT P1, [R0+URZ+0x140], R3 ;  /* 0x00014003000075a7 */ /* 0x0022a400080211ff */
[----:B--2---:R-:W-:Y:S05]  /*8020*/  @!P1 NANOSLEEP.SYNCS 0x989680 ;  /* 0x009896800000995d */ /* 0x004fea0003900000 */
[----:B------:R-:W2:Y:S02]  /*8030*/  @!P1 SYNCS.PHASECHK.TRANS64 P1, [R0+URZ+0x140], R3 ;  /* 0x00014003000095a7 */ /* 0x000ea400080210ff */
[----:B--2---:R-:W-:Y:S05]  /*8040*/  @!P1 BRA `(.L_x_160) ;  /* 0xfffffffc00f09947 */ /* 0x004fea000383ffff */
[----:B------:R-:W-:Y:S05]  /*8050*/  BRA `(.L_x_161) ;  /* 0xffffffc000907947 */ /* 0x000fea000383ffff */
.L_x_93:
[----:B--2---:R2:W4:Y:S02]  /*8060*/  SYNCS.PHASECHK.TRANS64.TRYWAIT P0, [R0+URZ+0xc0], R3 ;  /* 0x0000c003000075a7 */ /* 0x00452400080011ff */
[----:B----4-:R-:W-:Y:S05]  /*8070*/  @!P0 NANOSLEEP.SYNCS 0x989680 ;  /* 0x009896800000895d */ /* 0x010fea0003900000 */
[----:B------:R-:W4:Y:S02]  /*8080*/  @!P0 SYNCS.PHASECHK.TRANS64 P0, [R0+URZ+0xc0], R3 ;  /* 0x0000c003000085a7 */ /* 0x000f2400080010ff */
[----:B----4-:R-:W-:Y:S05]  /*8090*/  @!P0 BRA `(.L_x_93) ;  /* 0xfffffffc00f08947 */ /* 0x010fea000383ffff */
[----:B------:R-:W-:Y:S05]  /*80a0*/  BRA `(.L_x_162) ;  /* 0xffffffc400947947 */ /* 0x000fea000383ffff */
.L_x_96:
[----:B------:R-:W-:Y:S07]  /*80b0*/  MOV R0, UR6 ;  /* 0x0000000600007c02 */ /* 0x000fee0008000f00 */
.L_x_163:
[----:B--2---:R2:W4:Y:S02]  /*80c0*/  SYNCS.PHASECHK.TRANS64.TRYWAIT P0, [R0+URZ+0xb8], R3 ;  /* 0x0000b803000075a7 */ /* 0x00452400080011ff */
[----:B----4-:R-:W-:Y:S05]  /*80d0*/  @!P0 NANOSLEEP.SYNCS 0x989680 ;  /* 0x009896800000895d */ /* 0x010fea0003900000 */
[----:B------:R-:W4:Y:S02]  /*80e0*/  @!P0 SYNCS.PHASECHK.TRANS64 P0, [R0+URZ+0xb8], R3 ;  /* 0x0000b803000085a7 */ /* 0x000f2400080010ff */
[----:B----4-:R-:W-:Y:S05]  /*80f0*/  @!P0 BRA `(.L_x_163) ;  /* 0xfffffffc00f08947 */ /* 0x010fea000383ffff */
[----:B------:R-:W-:Y:S05]  /*8100*/  BRA `(.L_x_95) ;  /* 0xffffffc800807947 */ /* 0x000fea000383ffff */
.L_x_99:
[----:B------:R-:W-:Y:S07]  /*8110*/  MOV R3, UR6 ;  /* 0x0000000600037c02 */ /* 0x000fee0008000f00 */
.L_x_164:
[----:B-1----:R1:W2:Y:S02]  /*8120*/  SYNCS.PHASECHK.TRANS64.TRYWAIT P2, [R3+URZ+0xa8], R26 ;  /* 0x0000a81a030075a7 */ /* 0x0022a400080411ff */
[----:B--2---:R-:W-:Y:S05]  /*8130*/  @!P2 NANOSLEEP.SYNCS 0x989680 ;  /* 0x009896800000a95d */ /* 0x004fea0003900000 */
[----:B------:R-:W2:Y:S02]  /*8140*/  @!P2 SYNCS.PHASECHK.TRANS64 P2, [R3+URZ+0xa8], R26 ;  /* 0x0000a81a0300a5a7 */ /* 0x000ea400080410ff */
[----:B--2---:R-:W-:Y:S05]  /*8150*/  @!P2 BRA `(.L_x_164) ;  /* 0xfffffffc00f0a947 */ /* 0x004fea000383ffff */
[----:B------:R-:W-:Y:S05]  /*8160*/  BRA `(.L_x_165) ;  /* 0xffffffcc00147947 */ /* 0x000fea000383ffff */
.L_x_102:
[----:B--2---:R2:W3:Y:S02]  /*8170*/  SYNCS.PHASECHK.TRANS64.TRYWAIT P0, [R0+URZ+0xc0], R3 ;  /* 0x0000c003000075a7 */ /* 0x0044e400080011ff */
[----:B---3--:R-:W-:Y:S05]  /*8180*/  @!P0 NANOSLEEP.SYNCS 0x989680 ;  /* 0x009896800000895d */ /* 0x008fea0003900000 */
[----:B------:R-:W3:Y:S02]  /*8190*/  @!P0 SYNCS.PHASECHK.TRANS64 P0, [R0+URZ+0xc0], R3 ;  /* 0x0000c003000085a7 */ /* 0x000ee400080010ff */
[----:B---3--:R-:W-:Y:S05]  /*81a0*/  @!P0 BRA `(.L_x_102) ;  /* 0xfffffffc00f08947 */ /* 0x008fea000383ffff */
[----:B------:R-:W-:Y:S05]  /*81b0*/  BRA `(.L_x_166) ;  /* 0xffffffd000747947 */ /* 0x000fea000383ffff */
.L_x_113:
[----:B-1----:R-:W-:Y:S04]  /*81c0*/  MOV R0, UR43 ;  /* 0x0000002b00007c02 */ /* 0x002fe80008000f00 */
[----:B------:R1:W2:Y:S03]  /*81d0*/  SYNCS.PHASECHK.TRANS64.TRYWAIT P1, [R0+URZ+0xa0], R3 ;  /* 0x0000a003000075a7 */ /* 0x0002a600080211ff */
[----:B--2---:R-:W-:Y:S05]  /*81e0*/  @!P1 NANOSLEEP.SYNCS 0x989680 ;  /* 0x009896800000995d */ /* 0x004fea0003900000 */
[----:B------:R-:W2:Y:S02]  /*81f0*/  @!P1 SYNCS.PHASECHK.TRANS64 P1, [R0+URZ+0xa0], R3 ;  /* 0x0000a003000095a7 */ /* 0x000ea400080210ff */
[----:B--2---:R-:W-:Y:S05]  /*8200*/  @!P1 BRA `(.L_x_113) ;  /* 0xfffffffc00ec9947 */ /* 0x004fea000383ffff */
[----:B------:R-:W-:Y:S05]  /*8210*/  BRA `(.L_x_112) ;  /* 0xffffffdc00707947 */ /* 0x000fea000383ffff */
.L_x_115:
[----:B------:R1:W1:Y:S02]  /*8220*/  SYNCS.PHASECHK.TRANS64.TRYWAIT P1, [R187+URZ+0xe0], R2 ;  /* 0x0000e002bb0075a7 */ /* 0x00026400080211ff */
[----:B-1----:R-:W-:Y:S05]  /*8230*/  @!P1 NANOSLEEP.SYNCS 0x989680 ;  /* 0x009896800000995d */ /* 0x002fea0003900000 */
[----:B------:R-:W1:Y:S02]  /*8240*/  @!P1 SYNCS.PHASECHK.TRANS64 P1, [R187+URZ+0xe0], R2 ;  /* 0x0000e002bb0095a7 */ /* 0x000e6400080210ff */
[----:B-1----:R-:W-:Y:S05]  /*8250*/  @!P1 BRA `(.L_x_115) ;  /* 0xfffffffc00f09947 */ /* 0x002fea000383ffff */
[----:B------:R-:W-:Y:S05]  /*8260*/  BRA `(.L_x_114) ;  /* 0xffffffdc00b47947 */ /* 0x000fea000383ffff */
        .weak           $__internal_0_$__cuda_sm10x_tcgen05_guardrail_trap_col_being_dealloced_not_returned_by_alloc
        .type           $__internal_0_$__cuda_sm10x_tcgen05_guardrail_trap_col_being_dealloced_not_returned_by_alloc,@function
        .size           $__internal_0_$__cuda_sm10x_tcgen05_guardrail_trap_col_being_dealloced_not_returned_by_alloc,($__internal_1_$__cuda_sm10x_tcgen05_guardrail_trap_phase_invalid_during_alloc - $__internal_0_$__cuda_sm10x_tcgen05_guardrail_trap_col_being_dealloced_not_returned_by_alloc)
$__internal_0_$__cuda_sm10x_tcgen05_guardrail_trap_col_being_dealloced_not_returned_by_alloc:
[----:B------:R-:W-:Y:S05]  /*8270*/  BPT.TRAP 0x1 ;  /* 0x000000040000795c */ /* 0x000fea0000300000 */
[----:B------:R-:W-:-:S04]  /*8280*/  HFMA2 R3, -RZ, RZ, 0, 0 ;  /* 0x00000000ff037431 */ /* 0x000fc800000001ff */
[----:B------:R-:W-:Y:S05]  /*8290*/  RET.REL.NODEC R2 `(_ZN7cutlass13device_kernelINS_4gemm6kernel13GemmUniversalIN4cute5tupleIJiiiiEEENS1_10collective13CollectiveMmaINS1_35MainloopSm100TmaUmmaWarpSpecializedILi10ELi2ELi4ENS5_IJNS4_1CILi2EEENSA_ILi1EEESC_EEEEENS5_IJNSA_ILi256EEENSA_ILi64EEENSA_ILi128EEEEEEaNS5_IJlSC_lEEEaSJ_NS4_8TiledMMAINS4_8MMA_AtomIJNS4_21SM100_MMA_S8_2x1SM_SSIaaiLi256ELi64ELNS4_4UMMA5MajorE0ELSO_0ELNSN_8SaturateE0EEEEEENS4_6LayoutINS5_IJSC_SC_SC_EEENS5_IJNSA_ILi0EEESU_SU_EEEEENS5_IJNS4_10UnderscoreESX_SX_EEEEENS4_18SM100_TMA_2SM_LOADENS4_14ComposedLayoutINS4_7SwizzleILi3ELi4ELi3EEENS4_18smem_ptr_flag_bitsILi8EEENSS_INS5_IJNSA_ILi8EEESH_EEENS5_IJSH_SC_EEEEEEEvNS4_8identityES10_S1A_vS1B_EENS_8epilogue10collective18CollectiveEpilogueINS1D_23Sm100TmaWarpSpecializedILi1ELi1ELi64ELb0ELb0EEEJNS5_IJSH_SG_SH_EEENS5_IJNSS_ISH_SC_EENSS_ISG_SC_EEEEEaSJ_aSJ_NS1D_6fusion15FusionCallbacksIS1H_NS1M_17LinearCombinationIaiaiLNS_15FloatRoundStyleE2EEES1I_S1L_JEEENS4_5SM1004TMEM4LOAD26SM100_TMEM_LOAD_32dp32b64xENS4_13SM90_TMA_LOADENS11_INS12_ILi2ELi4ELi3EEES15_NSS_INS5_IJS16_SG_EEENS5_IJSG_SC_EEEEEEENS4_39AutoVectorizingCopyWithAssumedAlignmentILi128EEENS4_14SM90_TMA_STOREES21_S23_S23_EEEvvEEEEvNT_6ParamsE) ;  /* 0xffffff7c02587950 */ /* 0x000fea0003c3ffff */
        .weak           $__internal_1_$__cuda_sm10x_tcgen05_guardrail_trap_phase_invalid_during_alloc
        .type           $__internal_1_$__cuda_sm10x_tcgen05_guardrail_trap_phase_invalid_during_alloc,@function
        .size           $__internal_1_$__cuda_sm10x_tcgen05_guardrail_trap_phase_invalid_during_alloc,($__internal_2_$__cuda_sm10x_tcgen05_guardrail_trap_unallocated_columns_being_dealloced - $__internal_1_$__cuda_sm10x_tcgen05_guardrail_trap_phase_invalid_during_alloc)
$__internal_1_$__cuda_sm10x_tcgen05_guardrail_trap_phase_invalid_during_alloc:
[----:B------:R-:W-:Y:S05]  /*82a0*/  BPT.TRAP 0x1 ;  /* 0x000000040000795c */ /* 0x000fea0000300000 */
[----:B------:R-:W-:-:S04]  /*82b0*/  MOV R3, 0x0 ;  /* 0x0000000000037802 */ /* 0x000fc80000000f00 */
[----:B------:R-:W-:Y:S05]  /*82c0*/  RET.REL.NODEC R2 `(_ZN7cutlass13device_kernelINS_4gemm6kernel13GemmUniversalIN4cute5tupleIJiiiiEEENS1_10collective13CollectiveMmaINS1_35MainloopSm100TmaUmmaWarpSpecializedILi10ELi2ELi4ENS5_IJNS4_1CILi2EEENSA_ILi1EEESC_EEEEENS5_IJNSA_ILi256EEENSA_ILi64EEENSA_ILi128EEEEEEaNS5_IJlSC_lEEEaSJ_NS4_8TiledMMAINS4_8MMA_AtomIJNS4_21SM100_MMA_S8_2x1SM_SSIaaiLi256ELi64ELNS4_4UMMA5MajorE0ELSO_0ELNSN_8SaturateE0EEEEEENS4_6LayoutINS5_IJSC_SC_SC_EEENS5_IJNSA_ILi0EEESU_SU_EEEEENS5_IJNS4_10UnderscoreESX_SX_EEEEENS4_18SM100_TMA_2SM_LOADENS4_14ComposedLayoutINS4_7SwizzleILi3ELi4ELi3EEENS4_18smem_ptr_flag_bitsILi8EEENSS_INS5_IJNSA_ILi8EEESH_EEENS5_IJSH_SC_EEEEEEEvNS4_8identityES10_S1A_vS1B_EENS_8epilogue10collective18CollectiveEpilogueINS1D_23Sm100TmaWarpSpecializedILi1ELi1ELi64ELb0ELb0EEEJNS5_IJSH_SG_SH_EEENS5_IJNSS_ISH_SC_EENSS_ISG_SC_EEEEEaSJ_aSJ_NS1D_6fusion15FusionCallbacksIS1H_NS1M_17LinearCombinationIaiaiLNS_15FloatRoundStyleE2EEES1I_S1L_JEEENS4_5SM1004TMEM4LOAD26SM100_TMEM_LOAD_32dp32b64xENS4_13SM90_TMA_LOADENS11_INS12_ILi2ELi4ELi3EEES15_NSS_INS5_IJS16_SG_EEENS5_IJSG_SC_EEEEEEENS4_39AutoVectorizingCopyWithAssumedAlignmentILi128EEENS4_14SM90_TMA_STOREES21_S23_S23_EEEvvEEEEvNT_6ParamsE) ;  /* 0xffffff7c024c7950 */ /* 0x000fea0003c3ffff */
        .weak           $__internal_2_$__cuda_sm10x_tcgen05_guardrail_trap_unallocated_columns_being_dealloced
        .type           $__internal_2_$__cuda_sm10x_tcgen05_guardrail_trap_unallocated_columns_being_dealloced,@function
        .size           $__internal_2_$__cuda_sm10x_tcgen05_guardrail_trap_unallocated_columns_being_dealloced,(.L_x_168 - $__internal_2_$__cuda_sm10x_tcgen05_guardrail_trap_unallocated_columns_being_dealloced)
$__internal_2_$__cuda_sm10x_tcgen05_guardrail_trap_unallocated_columns_being_dealloced:
[----:B------:R-:W-:Y:S05]  /*82d0*/  BPT.TRAP 0x1 ;  /* 0x000000040000795c */ /* 0x000fea0000300000 */
[----:B------:R-:W-:-:S04]  /*82e0*/  HFMA2 R3, -RZ, RZ, 0, 0 ;  /* 0x00000000ff037431 */ /* 0x000fc800000001ff */
[----:B------:R-:W-:Y:S05]  /*82f0*/  RET.REL.NODEC R2 `(_ZN7cutlass13device_kernelINS_4gemm6kernel13GemmUniversalIN4cute5tupleIJiiiiEEENS1_10collective13CollectiveMmaINS1_35MainloopSm100TmaUmmaWarpSpecializedILi10ELi2ELi4ENS5_IJNS4_1CILi2EEENSA_ILi1EEESC_EEEEENS5_IJNSA_ILi256EEENSA_ILi64EEENSA_ILi128EEEEEEaNS5_IJlSC_lEEEaSJ_NS4_8TiledMMAINS4_8MMA_AtomIJNS4_21SM100_MMA_S8_2x1SM_SSIaaiLi256ELi64ELNS4_4UMMA5MajorE0ELSO_0ELNSN_8SaturateE0EEEEEENS4_6LayoutINS5_IJSC_SC_SC_EEENS5_IJNSA_ILi0EEESU_SU_EEEEENS5_IJNS4_10UnderscoreESX_SX_EEEEENS4_18SM100_TMA_2SM_LOADENS4_14ComposedLayoutINS4_7SwizzleILi3ELi4ELi3EEENS4_18smem_ptr_flag_bitsILi8EEENSS_INS5_IJNSA_ILi8EEESH_EEENS5_IJSH_SC_EEEEEEEvNS4_8identityES10_S1A_vS1B_EENS_8epilogue10collective18CollectiveEpilogueINS1D_23Sm100TmaWarpSpecializedILi1ELi1ELi64ELb0ELb0EEEJNS5_IJSH_SG_SH_EEENS5_IJNSS_ISH_SC_EENSS_ISG_SC_EEEEEaSJ_aSJ_NS1D_6fusion15FusionCallbacksIS1H_NS1M_17LinearCombinationIaiaiLNS_15FloatRoundStyleE2EEES1I_S1L_JEEENS4_5SM1004TMEM4LOAD26SM100_TMEM_LOAD_32dp32b64xENS4_13SM90_TMA_LOADENS11_INS12_ILi2ELi4ELi3EEES15_NSS_INS5_IJS16_SG_EEENS5_IJSG_SC_EEEEEEENS4_39AutoVectorizingCopyWithAssumedAlignmentILi128EEENS4_14SM90_TMA_STOREES21_S23_S23_EEEvvEEEEvNT_6ParamsE) ;  /* 0xffffff7c02407950 */ /* 0x000fea0003c3ffff */
.L_x_167:
[----:B------:R-:W-:-:S00]  /*8300*/  BRA `(.L_x_167) ;  /* 0xfffffffc00fc7947 */ /* 0x000fc0000383ffff */
[----:B------:R-:W-:-:S00]  /*8310*/  NOP ;  /* 0x0000000000007918 */ /* 0x000fc00000000000 */
        /* <DEDUP_REMOVED lines=14> */
.L_x_168:


//--------------------- .nv.global.init           --------------------------
	.section	.nv.global.init,"aw",@progbits
.nv.global.init:
	.type		$str$27,@object
	.size		$str$27,($str$28 - $str$27)
$str$27:
        /*0000*/ 	.byte	0x28, 0x61, 0x64, 0x64, 0x72, 0x65, 0x73, 0x73, 0x20, 0x26, 0x20, 0x6d, 0x61, 0x73, 0x6b, 0x29
        /*0010*/ 	.byte	0x20, 0x3d, 0x3d, 0x20, 0x30, 0x00
	.type		$str$28,@object
	.size		$str$28,($str$26 - $str$28)
$str$28:
        /*0016*/ 	.byte	0x2f, 0x74, 0x6d, 0x70, 0x2f, 0x63, 0x75, 0x74, 0x6c, 0x61, 0x73, 0x73, 0x5f, 0x73, 0x77, 0x65
        /*0026*/ 	.byte	0x65, 0x70, 0x5f, 0x73, 0x72, 0x63, 0x2f, 0x69, 0x6e, 0x63, 0x6c, 0x75, 0x64, 0x65, 0x2f, 0x63
        /*0036*/ 	.byte	0x75, 0x74, 0x65, 0x2f, 0x70, 0x6f, 0x69, 0x6e, 0x74, 0x65, 0x72, 0x5f, 0x66, 0x6c, 0x61, 0x67
        /*0046*/ 	.byte	0x67, 0x65, 0x64, 0x2e, 0x68, 0x70, 0x70, 0x00
	.type		$str$26,@object
	.size		$str$26,($str$25 - $str$26)
$str$26:
        /*004e*/ 	.byte	0x2f, 0x74, 0x6d, 0x70, 0x2f, 0x63, 0x75, 0x74, 0x6c, 0x61, 0x73, 0x73, 0x5f, 0x73, 0x77, 0x65
        /*005e*/ 	.byte	0x65, 0x70, 0x5f, 0x73, 0x72, 0x63, 0x2f, 0x69, 0x6e, 0x63, 0x6c, 0x75, 0x64, 0x65, 0x2f, 0x63
        /*006e*/ 	.byte	0x75, 0x74, 0x65, 0x2f, 0x61, 0x74, 0x6f, 0x6d, 0x2f, 0x63, 0x6f, 0x70, 0x79, 0x5f, 0x74, 0x72
        /*007e*/ 	.byte	0x61, 0x69, 0x74, 0x73, 0x5f, 0x73, 0x6d, 0x31, 0x30, 0x30, 0x2e, 0x68, 0x70, 0x70, 0x00
	.type		$str$25,@object
	.size		$str$25,(__unnamed_1 - $str$25)
$str$25:
        /*008d*/ 	.byte	0x28, 0x28, 0x75, 0x69, 0x6e, 0x74, 0x33, 0x32, 0x5f, 0x74, 0x28, 0x74, 0x68, 0x72, 0x65, 0x61
        /*009d*/ 	.byte	0x64, 0x49, 0x64, 0x78, 0x2e, 0x78, 0x29, 0x20, 0x2f, 0x20, 0x33, 0x32, 0x29, 0x20, 0x25, 0x20
        /*00ad*/ 	.byte	0x34, 0x29, 0x20, 0x3d, 0x3d, 0x20, 0x28, 0x28, 0x28, 0x74, 0x6d, 0x65, 0x6d, 0x5f, 0x61, 0x64
        /*00bd*/ 	.byte	0x64, 0x72, 0x20, 0x3e, 0x3e, 0x20, 0x31, 0x36, 0x29, 0x20, 0x2f, 0x20, 0x33, 0x32, 0x29, 0x20
        /*00cd*/ 	.byte	0x25, 0x20, 0x34, 0x29, 0x00
	.type		__unnamed_1,@object
	.size		__unnamed_1,(__unnamed_2 - __unnamed_1)
__unnamed_1:
        /*00d2*/ 	.byte	0x61, 0x75, 0x74, 0x6f, 0x20, 0x63, 0x75, 0x74, 0x65, 0x3a, 0x3a, 0x61, 0x73, 0x5f, 0x70, 0x6f
        /* <DEDUP_REMOVED lines=24> */
        /*0262*/ 	.byte	0x5d, 0x00
	.type		__unnamed_2,@object
	.size		__unnamed_2,(.L_2 - __unnamed_2)
__unnamed_2:
        /* <DEDUP_REMOVED lines=42> */
        /*0504*/ 	.byte	0x43, 0x3c, 0x30, 0x3e, 0x3e, 0x3e, 0x3e, 0x5d, 0x00
.L_2:


//--------------------- .nv.shared._ZN7cutlass13device_kernelINS_4gemm6kernel13GemmUniversalIN4cute5tupleIJiiiiEEENS1_10collective13CollectiveMmaINS1_35MainloopSm100TmaUmmaWarpSpecializedILi10ELi2ELi4ENS5_IJNS4_1CILi2EEENSA_ILi1EEESC_EEEEENS5_IJNSA_ILi256EEENSA_ILi64EEENSA_ILi128EEEEEEaNS5_IJlSC_lEEEaSJ_NS4_8TiledMMAINS4_8MMA_AtomIJNS4_21SM100_MMA_S8_2x1SM_SSIaaiLi256ELi64ELNS4_4UMMA5MajorE0ELSO_0ELNSN_8SaturateE0EEEEEENS4_6LayoutINS5_IJSC_SC_SC_EEENS5_IJNSA_ILi0EEESU_SU_EEEEENS5_IJNS4_10UnderscoreESX_SX_EEEEENS4_18SM100_TMA_2SM_LOADENS4_14ComposedLayoutINS4_7SwizzleILi3ELi4ELi3EEENS4_18smem_ptr_flag_bitsILi8EEENSS_INS5_IJNSA_ILi8EEESH_EEENS5_IJSH_SC_EEEEEEEvNS4_8identityES10_S1A_vS1B_EENS_8epilogue10collective18CollectiveEpilogueINS1D_23Sm100TmaWarpSpecializedILi1ELi1ELi64ELb0ELb0EEEJNS5_IJSH_SG_SH_EEENS5_IJNSS_ISH_SC_EENSS_ISG_SC_EEEEEaSJ_aSJ_NS1D_6fusion15FusionCallbacksIS1H_NS1M_17LinearCombinationIaiaiLNS_15FloatRoundStyleE2EEES1I_S1L_JEEENS4_5SM1004TMEM4LOAD26SM100_TMEM_LOAD_32dp32b64xENS4_13SM90_TMA_LOADENS11_INS12_ILi2ELi4ELi3EEES15_NSS_INS5_IJS16_SG_EEENS5_IJSG_SC_EEEEEEENS4_39AutoVectorizingCopyWithAssumedAlignmentILi128EEENS4_14SM90_TMA_STOREES21_S23_S23_EEEvvEEEEvNT_6ParamsE --------------------------
	.section	.nv.shared._ZN7cutlass13device_kernelINS_4gemm6kernel13GemmUniversalIN4cute5tupleIJiiiiEEENS1_10collective13CollectiveMmaINS1_35MainloopSm100TmaUmmaWarpSpecializedILi10ELi2ELi4ENS5_IJNS4_1CILi2EEENSA_ILi1EEESC_EEEEENS5_IJNSA_ILi256EEENSA_ILi64EEENSA_ILi128EEEEEEaNS5_IJlSC_lEEEaSJ_NS4_8TiledMMAINS4_8MMA_AtomIJNS4_21SM100_MMA_S8_2x1SM_SSIaaiLi256ELi64ELNS4_4UMMA5MajorE0ELSO_0ELNSN_8SaturateE0EEEEEENS4_6LayoutINS5_IJSC_SC_SC_EEENS5_IJNSA_ILi0EEESU_SU_EEEEENS5_IJNS4_10UnderscoreESX_SX_EEEEENS4_18SM100_TMA_2SM_LOADENS4_14ComposedLayoutINS4_7SwizzleILi3ELi4ELi3EEENS4_18smem_ptr_flag_bitsILi8EEENSS_INS5_IJNSA_ILi8EEESH_EEENS5_IJSH_SC_EEEEEEEvNS4_8identityES10_S1A_vS1B_EENS_8epilogue10collective18CollectiveEpilogueINS1D_23Sm100TmaWarpSpecializedILi1ELi1ELi64ELb0ELb0EEEJNS5_IJSH_SG_SH_EEENS5_IJNSS_ISH_SC_EENSS_ISG_SC_EEEEEaSJ_aSJ_NS1D_6fusion15FusionCallbacksIS1H_NS1M_17LinearCombinationIaiaiLNS_15FloatRoundStyleE2EEES1I_S1L_JEEENS4_5SM1004TMEM4LOAD26SM100_TMEM_LOAD_32dp32b64xENS4_13SM90_TMA_LOADENS11_INS12_ILi2ELi4ELi3EEES15_NSS_INS5_IJS16_SG_EEENS5_IJSG_SC_EEEEEEENS4_39AutoVectorizingCopyWithAssumedAlignmentILi128EEENS4_14SM90_TMA_STOREES21_S23_S23_EEEvvEEEEvNT_6ParamsE,"aw",@nobits
	.sectionflags	@""
	.align	16
	.zero		1024


//--------------------- .nv.shared.reserved.0     --------------------------
	.section	.nv.shared.reserved.0,"aw",@nobits
	.weak		__nv_reservedSMEM_offset_0_alias
	.size		__nv_reservedSMEM_offset_0_alias, 0, 64
	.other		__nv_reservedSMEM_offset_0_alias,@"STO_CUDA_RESERVED_SHARED STV_DEFAULT"
__nv_reservedSMEM_offset_0_alias:
	.zero		0
.nv.shared.reserved.0:
	.zero		64
	.weak		__nv_reservedSMEM_tcgen05_partition
	.type		__nv_reservedSMEM_tcgen05_partition,@object
	.size		__nv_reservedSMEM_tcgen05_partition,(.L_0 - __nv_reservedSMEM_tcgen05_partition)
__nv_reservedSMEM_tcgen05_partition:
	.zero		32
.L_0:


//--------------------- .nv.global                --------------------------
	.section	.nv.global,"aw",@nobits
.nv.global:
	.type		_ZN40_INTERNAL_74425f80_4_k_cu_86862955_208764cute1_E,@object
	.size		_ZN40_INTERNAL_74425f80_4_k_cu_86862955_208764cute1_E,(_ZN40_INTERNAL_74425f80_4_k_cu_86862955_208764cuda3std3__45__cpo6cbeginE - _ZN40_INTERNAL_74425f80_4_k_cu_86862955_208764cute1_E)
_ZN40_INTERNAL_74425f80_4_k_cu_86862955_208764cute1_E:
	.zero		1
	.type		_ZN40_INTERNAL_74425f80_4_k_cu_86862955_208764cuda3std3__45__cpo6cbeginE,@object
	.size		_ZN40_INTERNAL_74425f80_4_k_cu_86862955_208764cuda3std3__45__cpo6cbeginE,(_ZN40_INTERNAL_74425f80_4_k_cu_86862955_208764cuda3std3__48in_placeE - _ZN40_INTERNAL_74425f80_4_k_cu_86862955_208764cuda3std3__45__cpo6cbeginE)
_ZN40_INTERNAL_74425f80_4_k_cu_86862955_208764cuda3std3__45__cpo6cbeginE:
	.zero		1
	.type		_ZN40_INTERNAL_74425f80_4_k_cu_86862955_208764cuda3std3__48in_placeE,@object
	.size		_ZN40_INTERNAL_74425f80_4_k_cu_86862955_208764cuda3std3__48in_placeE,(_ZN40_INTERNAL_74425f80_4_k_cu_86862955_208764cuda3std6ranges3__45__cpo9iter_moveE - _ZN40_INTERNAL_74425f80_4_k_cu_86862955_208764cuda3std3__48in_placeE)
_ZN40_INTERNAL_74425f80_4_k_cu_86862955_208764cuda3std3__48in_placeE:
	.zero		1
	.type		_ZN40_INTERNAL_74425f80_4_k_cu_86862955_208764cuda3std6ranges3__45__cpo9iter_moveE,@object
	.size		_ZN40_INTERNAL_74425f80_4_k_cu_86862955_208764cuda3std6ranges3__45__cpo9iter_moveE,(_ZN40_INTERNAL_74425f80_4_k_cu_86862955_208764cuda3std3__45__cpo5beginE - _ZN40_INTERNAL_74425f80_4_k_cu_86862955_208764cuda3std6ranges3__45__cpo9iter_moveE)
_ZN40_INTERNAL_74425f80_4_k_cu_86862955_208764cuda3std6ranges3__45__cpo9iter_moveE:
	.zero		1
	.type		_ZN40_INTERNAL_74425f80_4_k_cu_86862955_208764cuda3std3__45__cpo5beginE,@object
	.size		_ZN40_INTERNAL_74425f80_4_k_cu_86862955_208764cuda3std3__45__cpo5beginE,(_ZN40_INTERNAL_74425f80_4_k_cu_86862955_208764cuda3std3__442_GLOBAL__N__74425f80_4_k_cu_86862955_208766ignoreE - _ZN40_INTERNAL_74425f80_4_k_cu_86862955_208764cuda3std3__45__cpo5beginE)
_ZN40_INTERNAL_74425f80_4_k_cu_86862955_208764cuda3std3__45__cpo5beginE:
	.zero		1
	.type		_ZN40_INTERNAL_74425f80_4_k_cu_86862955_208764cuda3std3__442_GLOBAL__N__74425f80_4_k_cu_86862955_208766ignoreE,@object
	.size		_ZN40_INTERNAL_74425f80_4_k_cu_86862955_208764cuda3std3__442_GLOBAL__N__74425f80_4_k_cu_86862955_208766ignoreE,(_ZN40_INTERNAL_74425f80_4_k_cu_86862955_208764cute7productE - _ZN40_INTERNAL_74425f80_4_k_cu_86862955_208764cuda3std3__442_GLOBAL__N__74425f80_4_k_cu_86862955_208766ignoreE)
_ZN40_INTERNAL_74425f80_4_k_cu_86862955_208764cuda3std3__442_GLOBAL__N__74425f80_4_k_cu_86862955_208766ignoreE:
	.zero		1
	.type		_ZN40_INTERNAL_74425f80_4_k_cu_86862955_208764cute7productE,@object
	.size		_ZN40_INTERNAL_74425f80_4_k_cu_86862955_208764cute7productE,(_ZN40_INTERNAL_74425f80_4_k_cu_86862955_208764cuda3std3__45__cpo3endE - _ZN40_INTERNAL_74425f80_4_k_cu_86862955_208764cute7productE)
_ZN40_INTERNAL_74425f80_4_k_cu_86862955_208764cute7productE:
	.zero		1
	.type		_ZN40_INTERNAL_74425f80_4_k_cu_86862955_208764cuda3std3__45__cpo3endE,@object
	.size		_ZN40_INTERNAL_74425f80_4_k_cu_86862955_208764cuda3std3__45__cpo3endE,(_ZN40_INTERNAL_74425f80_4_k_cu_86862955_208764cuda3std3__419piecewise_constructE - _ZN40_INTERNAL_74425f80_4_k_cu_86862955_208764cuda3std3__45__cpo3endE)
_ZN40_INTERNAL_74425f80_4_k_cu_86862955_208764cuda3std3__45__cpo3endE:
	.zero		1
	.type		_ZN40_INTERNAL_74425f80_4_k_cu_86862955_208764cuda3std3__419piecewise_constructE,@object
	.size		_ZN40_INTERNAL_74425f80_4_k_cu_86862955_208764cuda3std3__419piecewise_constructE,(_ZN40_INTERNAL_74425f80_4_k_cu_86862955_208764cuda3std3__45__cpo4cendE - _ZN40_INTERNAL_74425f80_4_k_cu_86862955_208764cuda3std3__419piecewise_constructE)
_ZN40_INTERNAL_74425f80_4_k_cu_86862955_208764cuda3std3__419piecewise_constructE:
	.zero		1
	.type		_ZN40_INTERNAL_74425f80_4_k_cu_86862955_208764cuda3std3__45__cpo4cendE,@object
	.size		_ZN40_INTERNAL_74425f80_4_k_cu_86862955_208764cuda3std3__45__cpo4cendE,(_ZN40_INTERNAL_74425f80_4_k_cu_86862955_208764cuda3std6ranges3__45__cpo4swapE - _ZN40_INTERNAL_74425f80_4_k_cu_86862955_208764cuda3std3__45__cpo4cendE)
_ZN40_INTERNAL_74425f80_4_k_cu_86862955_208764cuda3std3__45__cpo4cendE:
	.zero		1
	.type		_ZN40_INTERNAL_74425f80_4_k_cu_86862955_208764cuda3std6ranges3__45__cpo4swapE,@object
	.size		_ZN40_INTERNAL_74425f80_4_k_cu_86862955_208764cuda3std6ranges3__45__cpo4swapE,(.L_10 - _ZN40_INTERNAL_74425f80_4_k_cu_86862955_208764cuda3std6ranges3__45__cpo4swapE)
_ZN40_INTERNAL_74425f80_4_k_cu_86862955_208764cuda3std6ranges3__45__cpo4swapE:
	.zero		1
.L_10:


//--------------------- .nv.constant0._ZN7cutlass13device_kernelINS_4gemm6kernel13GemmUniversalIN4cute5tupleIJiiiiEEENS1_10collective13CollectiveMmaINS1_35MainloopSm100TmaUmmaWarpSpecializedILi10ELi2ELi4ENS5_IJNS4_1CILi2EEENSA_ILi1EEESC_EEEEENS5_IJNSA_ILi256EEENSA_ILi64EEENSA_ILi128EEEEEEaNS5_IJlSC_lEEEaSJ_NS4_8TiledMMAINS4_8MMA_AtomIJNS4_21SM100_MMA_S8_2x1SM_SSIaaiLi256ELi64ELNS4_4UMMA5MajorE0ELSO_0ELNSN_8SaturateE0EEEEEENS4_6LayoutINS5_IJSC_SC_SC_EEENS5_IJNSA_ILi0EEESU_SU_EEEEENS5_IJNS4_10UnderscoreESX_SX_EEEEENS4_18SM100_TMA_2SM_LOADENS4_14ComposedLayoutINS4_7SwizzleILi3ELi4ELi3EEENS4_18smem_ptr_flag_bitsILi8EEENSS_INS5_IJNSA_ILi8EEESH_EEENS5_IJSH_SC_EEEEEEEvNS4_8identityES10_S1A_vS1B_EENS_8epilogue10collective18CollectiveEpilogueINS1D_23Sm100TmaWarpSpecializedILi1ELi1ELi64ELb0ELb0EEEJNS5_IJSH_SG_SH_EEENS5_IJNSS_ISH_SC_EENSS_ISG_SC_EEEEEaSJ_aSJ_NS1D_6fusion15FusionCallbacksIS1H_NS1M_17LinearCombinationIaiaiLNS_15FloatRoundStyleE2EEES1I_S1L_JEEENS4_5SM1004TMEM4LOAD26SM100_TMEM_LOAD_32dp32b64xENS4_13SM90_TMA_LOADENS11_INS12_ILi2ELi4ELi3EEES15_NSS_INS5_IJS16_SG_EEENS5_IJSG_SC_EEEEEEENS4_39AutoVectorizingCopyWithAssumedAlignmentILi128EEENS4_14SM90_TMA_STOREES21_S23_S23_EEEvvEEEEvNT_6ParamsE --------------------------
	.section	.nv.constant0._ZN7cutlass13device_kernelINS_4gemm6kernel13GemmUniversalIN4cute5tupleIJiiiiEEENS1_10collective13CollectiveMmaINS1_35MainloopSm100TmaUmmaWarpSpecializedILi10ELi2ELi4ENS5_IJNS4_1CILi2EEENSA_ILi1EEESC_EEEEENS5_IJNSA_ILi256EEENSA_ILi64EEENSA_ILi128EEEEEEaNS5_IJlSC_lEEEaSJ_NS4_8TiledMMAINS4_8MMA_AtomIJNS4_21SM100_MMA_S8_2x1SM_SSIaaiLi256ELi64ELNS4_4UMMA5MajorE0ELSO_0ELNSN_8SaturateE0EEEEEENS4_6LayoutINS5_IJSC_SC_SC_EEENS5_IJNSA_ILi0EEESU_SU_EEEEENS5_IJNS4_10UnderscoreESX_SX_EEEEENS4_18SM100_TMA_2SM_LOADENS4_14ComposedLayoutINS4_7SwizzleILi3ELi4ELi3EEENS4_18smem_ptr_flag_bitsILi8EEENSS_INS5_IJNSA_ILi8EEESH_EEENS5_IJSH_SC_EEEEEEEvNS4_8identityES10_S1A_vS1B_EENS_8epilogue10collective18CollectiveEpilogueINS1D_23Sm100TmaWarpSpecializedILi1ELi1ELi64ELb0ELb0EEEJNS5_IJSH_SG_SH_EEENS5_IJNSS_ISH_SC_EENSS_ISG_SC_EEEEEaSJ_aSJ_NS1D_6fusion15FusionCallbacksIS1H_NS1M_17LinearCombinationIaiaiLNS_15FloatRoundStyleE2EEES1I_S1L_JEEENS4_5SM1004TMEM4LOAD26SM100_TMEM_LOAD_32dp32b64xENS4_13SM90_TMA_LOADENS11_INS12_ILi2ELi4ELi3EEES15_NSS_INS5_IJS16_SG_EEENS5_IJSG_SC_EEEEEEENS4_39AutoVectorizingCopyWithAssumedAlignmentILi128EEENS4_14SM90_TMA_STOREES21_S23_S23_EEEvvEEEEvNT_6ParamsE,"a",@progbits
	.sectionflags	@""
	.align	4
.nv.constant0._ZN7cutlass13device_kernelINS_4gemm6kernel13GemmUniversalIN4cute5tupleIJiiiiEEENS1_10collective13CollectiveMmaINS1_35MainloopSm100TmaUmmaWarpSpecializedILi10ELi2ELi4ENS5_IJNS4_1CILi2EEENSA_ILi1EEESC_EEEEENS5_IJNSA_ILi256EEENSA_ILi64EEENSA_ILi128EEEEEEaNS5_IJlSC_lEEEaSJ_NS4_8TiledMMAINS4_8MMA_AtomIJNS4_21SM100_MMA_S8_2x1SM_SSIaaiLi256ELi64ELNS4_4UMMA5MajorE0ELSO_0ELNSN_8SaturateE0EEEEEENS4_6LayoutINS5_IJSC_SC_SC_EEENS5_IJNSA_ILi0EEESU_SU_EEEEENS5_IJNS4_10UnderscoreESX_SX_EEEEENS4_18SM100_TMA_2SM_LOADENS4_14ComposedLayoutINS4_7SwizzleILi3ELi4ELi3EEENS4_18smem_ptr_flag_bitsILi8EEENSS_INS5_IJNSA_ILi8EEESH_EEENS5_IJSH_SC_EEEEEEEvNS4_8identityES10_S1A_vS1B_EENS_8epilogue10collective18CollectiveEpilogueINS1D_23Sm100TmaWarpSpecializedILi1ELi1ELi64ELb0ELb0EEEJNS5_IJSH_SG_SH_EEENS5_IJNSS_ISH_SC_EENSS_ISG_SC_EEEEEaSJ_aSJ_NS1D_6fusion15FusionCallbacksIS1H_NS1M_17LinearCombinationIaiaiLNS_15FloatRoundStyleE2EEES1I_S1L_JEEENS4_5SM1004TMEM4LOAD26SM100_TMEM_LOAD_32dp32b64xENS4_13SM90_TMA_LOADENS11_INS12_ILi2ELi4ELi3EEES15_NSS_INS5_IJS16_SG_EEENS5_IJSG_SC_EEEEEEENS4_39AutoVectorizingCopyWithAssumedAlignmentILi128EEENS4_14SM90_TMA_STOREES21_S23_S23_EEEvvEEEEvNT_6ParamsE:
	.zero		2944


//--------------------- SYMBOLS --------------------------

	.type		.nv.reservedSmem.offset0,@object
	.size		.nv.reservedSmem.offset0,0x4
	.type		.nv.reservedSmem.cap,@object
	.size		.nv.reservedSmem.cap,0x4
	.type		__assertfail,@function
